//
// Generated by NVIDIA NVVM Compiler
//
// Compiler Build ID: CL-36424714
// Cuda compilation tools, release 13.0, V13.0.88
// Based on NVVM 20.0.0
//

.version 9.0
.target sm_100
.address_size 64

	// .globl	_Z21preprocess_A_rowlevelILi8ELi256EEviiiPfPh

.visible .entry _Z21preprocess_A_rowlevelILi8ELi256EEviiiPfPh(
	.param .u32 _Z21preprocess_A_rowlevelILi8ELi256EEviiiPfPh_param_0,
	.param .u32 _Z21preprocess_A_rowlevelILi8ELi256EEviiiPfPh_param_1,
	.param .u32 _Z21preprocess_A_rowlevelILi8ELi256EEviiiPfPh_param_2,
	.param .u64 .ptr .align 1 _Z21preprocess_A_rowlevelILi8ELi256EEviiiPfPh_param_3,
	.param .u64 .ptr .align 1 _Z21preprocess_A_rowlevelILi8ELi256EEviiiPfPh_param_4
)
.maxntid 256
{
	.reg .pred 	%p<115>;
	.reg .b32 	%r<212>;
	.reg .b32 	%f<32>;
	.reg .b64 	%rd<128>;

	ld.param.u32 	%r59, [_Z21preprocess_A_rowlevelILi8ELi256EEviiiPfPh_param_0];
	ld.param.u32 	%r60, [_Z21preprocess_A_rowlevelILi8ELi256EEviiiPfPh_param_2];
	ld.param.u64 	%rd2, [_Z21preprocess_A_rowlevelILi8ELi256EEviiiPfPh_param_3];
	ld.param.u64 	%rd3, [_Z21preprocess_A_rowlevelILi8ELi256EEviiiPfPh_param_4];
	cvta.to.global.u64 	%rd1, %rd3;
	shr.s32 	%r61, %r60, 31;
	shr.u32 	%r62, %r61, 29;
	add.s32 	%r63, %r60, %r62;
	shr.s32 	%r1, %r63, 3;
	mov.u32 	%r64, %tid.x;
	mov.u32 	%r65, %ctaid.x;
	shl.b32 	%r207, %r65, 5;
	shr.u32 	%r3, %r64, 3;
	and.b32  	%r4, %r64, 7;
	setp.ge.u32 	%p1, %r207, %r59;
	@%p1 bra 	$L__BB0_85;
	add.s32 	%r5, %r60, 7;
	shl.b32 	%r66, %r3, 3;
	and.b32  	%r6, %r66, 24;
	mov.u32 	%r67, %nctaid.x;
	shl.b32 	%r7, %r67, 5;
	max.u32 	%r68, %r1, 1;
	and.b32  	%r8, %r68, 15;
	and.b32  	%r9, %r68, -16;
	neg.s32 	%r10, %r9;
	or.b32  	%r11, %r4, 64;
$L__BB0_2:
	add.s32 	%r14, %r3, %r207;
	setp.ge.u32 	%p2, %r14, %r59;
	@%p2 bra 	$L__BB0_85;
	setp.lt.u32 	%p3, %r5, 15;
	@%p3 bra 	$L__BB0_84;
	setp.lt.u32 	%p4, %r1, 16;
	mul.lo.s32 	%r15, %r14, %r60;
	mul.lo.s32 	%r16, %r14, %r1;
	mov.b32 	%r211, 0;
	@%p4 bra 	$L__BB0_39;
	add.s32 	%r209, %r16, 7;
	add.s32 	%r208, %r11, %r15;
	mov.u32 	%r210, %r10;
$L__BB0_6:
	.pragma "nounroll";
	setp.ne.s32 	%p5, %r4, 0;
	add.s32 	%r70, %r208, -64;
	mul.wide.u32 	%rd5, %r70, 4;
	add.s64 	%rd4, %rd2, %rd5;
	// begin inline asm
	ld.global.nc.f32 %f1, [%rd4];
	// end inline asm
	setp.neu.f32 	%p6, %f1, 0f00000000;
	mov.b32 	%r71, -1;
	vote.sync.ballot.b32 	%r22, %p6, %r71;
	@%p5 bra 	$L__BB0_8;
	shr.u32 	%r72, %r22, %r6;
	add.s32 	%r73, %r209, -7;
	cvt.u64.u32 	%rd6, %r73;
	add.s64 	%rd7, %rd1, %rd6;
	st.global.u8 	[%rd7], %r72;
$L__BB0_8:
	add.s32 	%r74, %r208, -56;
	mul.wide.u32 	%rd9, %r74, 4;
	add.s64 	%rd8, %rd2, %rd9;
	// begin inline asm
	ld.global.nc.f32 %f2, [%rd8];
	// end inline asm
	setp.neu.f32 	%p9, %f2, 0f00000000;
	mov.b32 	%r75, -1;
	vote.sync.ballot.b32 	%r23, %p9, %r75;
	@%p5 bra 	$L__BB0_10;
	shr.u32 	%r76, %r23, %r6;
	add.s32 	%r77, %r209, -6;
	cvt.u64.u32 	%rd10, %r77;
	add.s64 	%rd11, %rd1, %rd10;
	st.global.u8 	[%rd11], %r76;
$L__BB0_10:
	add.s32 	%r78, %r208, -48;
	mul.wide.u32 	%rd13, %r78, 4;
	add.s64 	%rd12, %rd2, %rd13;
	// begin inline asm
	ld.global.nc.f32 %f3, [%rd12];
	// end inline asm
	setp.neu.f32 	%p12, %f3, 0f00000000;
	mov.b32 	%r79, -1;
	vote.sync.ballot.b32 	%r24, %p12, %r79;
	@%p5 bra 	$L__BB0_12;
	shr.u32 	%r80, %r24, %r6;
	add.s32 	%r81, %r209, -5;
	cvt.u64.u32 	%rd14, %r81;
	add.s64 	%rd15, %rd1, %rd14;
	st.global.u8 	[%rd15], %r80;
$L__BB0_12:
	add.s32 	%r82, %r208, -40;
	mul.wide.u32 	%rd17, %r82, 4;
	add.s64 	%rd16, %rd2, %rd17;
	// begin inline asm
	ld.global.nc.f32 %f4, [%rd16];
	// end inline asm
	setp.neu.f32 	%p15, %f4, 0f00000000;
	mov.b32 	%r83, -1;
	vote.sync.ballot.b32 	%r25, %p15, %r83;
	@%p5 bra 	$L__BB0_14;
	shr.u32 	%r84, %r25, %r6;
	add.s32 	%r85, %r209, -4;
	cvt.u64.u32 	%rd18, %r85;
	add.s64 	%rd19, %rd1, %rd18;
	st.global.u8 	[%rd19], %r84;
$L__BB0_14:
	add.s32 	%r86, %r208, -32;
	mul.wide.u32 	%rd21, %r86, 4;
	add.s64 	%rd20, %rd2, %rd21;
	// begin inline asm
	ld.global.nc.f32 %f5, [%rd20];
	// end inline asm
	setp.neu.f32 	%p18, %f5, 0f00000000;
	mov.b32 	%r87, -1;
	vote.sync.ballot.b32 	%r26, %p18, %r87;
	@%p5 bra 	$L__BB0_16;
	shr.u32 	%r88, %r26, %r6;
	add.s32 	%r89, %r209, -3;
	cvt.u64.u32 	%rd22, %r89;
	add.s64 	%rd23, %rd1, %rd22;
	st.global.u8 	[%rd23], %r88;
$L__BB0_16:
	add.s32 	%r90, %r208, -24;
	mul.wide.u32 	%rd25, %r90, 4;
	add.s64 	%rd24, %rd2, %rd25;
	// begin inline asm
	ld.global.nc.f32 %f6, [%rd24];
	// end inline asm
	setp.neu.f32 	%p21, %f6, 0f00000000;
	mov.b32 	%r91, -1;
	vote.sync.ballot.b32 	%r27, %p21, %r91;
	@%p5 bra 	$L__BB0_18;
	shr.u32 	%r92, %r27, %r6;
	add.s32 	%r93, %r209, -2;
	cvt.u64.u32 	%rd26, %r93;
	add.s64 	%rd27, %rd1, %rd26;
	st.global.u8 	[%rd27], %r92;
$L__BB0_18:
	add.s32 	%r94, %r208, -16;
	mul.wide.u32 	%rd29, %r94, 4;
	add.s64 	%rd28, %rd2, %rd29;
	// begin inline asm
	ld.global.nc.f32 %f7, [%rd28];
	// end inline asm
	setp.neu.f32 	%p24, %f7, 0f00000000;
	mov.b32 	%r95, -1;
	vote.sync.ballot.b32 	%r28, %p24, %r95;
	@%p5 bra 	$L__BB0_20;
	shr.u32 	%r96, %r28, %r6;
	add.s32 	%r97, %r209, -1;
	cvt.u64.u32 	%rd30, %r97;
	add.s64 	%rd31, %rd1, %rd30;
	st.global.u8 	[%rd31], %r96;
$L__BB0_20:
	add.s32 	%r98, %r208, -8;
	mul.wide.u32 	%rd33, %r98, 4;
	add.s64 	%rd32, %rd2, %rd33;
	// begin inline asm
	ld.global.nc.f32 %f8, [%rd32];
	// end inline asm
	setp.neu.f32 	%p27, %f8, 0f00000000;
	mov.b32 	%r99, -1;
	vote.sync.ballot.b32 	%r29, %p27, %r99;
	@%p5 bra 	$L__BB0_22;
	shr.u32 	%r100, %r29, %r6;
	cvt.u64.u32 	%rd34, %r209;
	add.s64 	%rd35, %rd1, %rd34;
	st.global.u8 	[%rd35], %r100;
$L__BB0_22:
	mul.wide.u32 	%rd37, %r208, 4;
	add.s64 	%rd36, %rd2, %rd37;
	// begin inline asm
	ld.global.nc.f32 %f9, [%rd36];
	// end inline asm
	setp.neu.f32 	%p30, %f9, 0f00000000;
	mov.b32 	%r101, -1;
	vote.sync.ballot.b32 	%r30, %p30, %r101;
	@%p5 bra 	$L__BB0_24;
	shr.u32 	%r102, %r30, %r6;
	add.s32 	%r103, %r209, 1;
	cvt.u64.u32 	%rd38, %r103;
	add.s64 	%rd39, %rd1, %rd38;
	st.global.u8 	[%rd39], %r102;
$L__BB0_24:
	add.s32 	%r104, %r208, 8;
	mul.wide.u32 	%rd41, %r104, 4;
	add.s64 	%rd40, %rd2, %rd41;
	// begin inline asm
	ld.global.nc.f32 %f10, [%rd40];
	// end inline asm
	setp.neu.f32 	%p33, %f10, 0f00000000;
	mov.b32 	%r105, -1;
	vote.sync.ballot.b32 	%r31, %p33, %r105;
	@%p5 bra 	$L__BB0_26;
	shr.u32 	%r106, %r31, %r6;
	add.s32 	%r107, %r209, 2;
	cvt.u64.u32 	%rd42, %r107;
	add.s64 	%rd43, %rd1, %rd42;
	st.global.u8 	[%rd43], %r106;
$L__BB0_26:
	add.s32 	%r108, %r208, 16;
	mul.wide.u32 	%rd45, %r108, 4;
	add.s64 	%rd44, %rd2, %rd45;
	// begin inline asm
	ld.global.nc.f32 %f11, [%rd44];
	// end inline asm
	setp.neu.f32 	%p36, %f11, 0f00000000;
	mov.b32 	%r109, -1;
	vote.sync.ballot.b32 	%r32, %p36, %r109;
	@%p5 bra 	$L__BB0_28;
	shr.u32 	%r110, %r32, %r6;
	add.s32 	%r111, %r209, 3;
	cvt.u64.u32 	%rd46, %r111;
	add.s64 	%rd47, %rd1, %rd46;
	st.global.u8 	[%rd47], %r110;
$L__BB0_28:
	add.s32 	%r112, %r208, 24;
	mul.wide.u32 	%rd49, %r112, 4;
	add.s64 	%rd48, %rd2, %rd49;
	// begin inline asm
	ld.global.nc.f32 %f12, [%rd48];
	// end inline asm
	setp.neu.f32 	%p39, %f12, 0f00000000;
	mov.b32 	%r113, -1;
	vote.sync.ballot.b32 	%r33, %p39, %r113;
	@%p5 bra 	$L__BB0_30;
	shr.u32 	%r114, %r33, %r6;
	add.s32 	%r115, %r209, 4;
	cvt.u64.u32 	%rd50, %r115;
	add.s64 	%rd51, %rd1, %rd50;
	st.global.u8 	[%rd51], %r114;
$L__BB0_30:
	add.s32 	%r116, %r208, 32;
	mul.wide.u32 	%rd53, %r116, 4;
	add.s64 	%rd52, %rd2, %rd53;
	// begin inline asm
	ld.global.nc.f32 %f13, [%rd52];
	// end inline asm
	setp.neu.f32 	%p42, %f13, 0f00000000;
	mov.b32 	%r117, -1;
	vote.sync.ballot.b32 	%r34, %p42, %r117;
	@%p5 bra 	$L__BB0_32;
	shr.u32 	%r118, %r34, %r6;
	add.s32 	%r119, %r209, 5;
	cvt.u64.u32 	%rd54, %r119;
	add.s64 	%rd55, %rd1, %rd54;
	st.global.u8 	[%rd55], %r118;
$L__BB0_32:
	add.s32 	%r120, %r208, 40;
	mul.wide.u32 	%rd57, %r120, 4;
	add.s64 	%rd56, %rd2, %rd57;
	// begin inline asm
	ld.global.nc.f32 %f14, [%rd56];
	// end inline asm
	setp.neu.f32 	%p45, %f14, 0f00000000;
	mov.b32 	%r121, -1;
	vote.sync.ballot.b32 	%r35, %p45, %r121;
	@%p5 bra 	$L__BB0_34;
	shr.u32 	%r122, %r35, %r6;
	add.s32 	%r123, %r209, 6;
	cvt.u64.u32 	%rd58, %r123;
	add.s64 	%rd59, %rd1, %rd58;
	st.global.u8 	[%rd59], %r122;
$L__BB0_34:
	add.s32 	%r124, %r208, 48;
	mul.wide.u32 	%rd61, %r124, 4;
	add.s64 	%rd60, %rd2, %rd61;
	// begin inline asm
	ld.global.nc.f32 %f15, [%rd60];
	// end inline asm
	setp.neu.f32 	%p48, %f15, 0f00000000;
	mov.b32 	%r125, -1;
	vote.sync.ballot.b32 	%r36, %p48, %r125;
	@%p5 bra 	$L__BB0_36;
	shr.u32 	%r126, %r36, %r6;
	add.s32 	%r127, %r209, 7;
	cvt.u64.u32 	%rd62, %r127;
	add.s64 	%rd63, %rd1, %rd62;
	st.global.u8 	[%rd63], %r126;
$L__BB0_36:
	add.s32 	%r128, %r208, 56;
	mul.wide.u32 	%rd65, %r128, 4;
	add.s64 	%rd64, %rd2, %rd65;
	// begin inline asm
	ld.global.nc.f32 %f16, [%rd64];
	// end inline asm
	setp.neu.f32 	%p51, %f16, 0f00000000;
	mov.b32 	%r129, -1;
	vote.sync.ballot.b32 	%r37, %p51, %r129;
	@%p5 bra 	$L__BB0_38;
	shr.u32 	%r130, %r37, %r6;
	add.s32 	%r131, %r209, 8;
	cvt.u64.u32 	%rd66, %r131;
	add.s64 	%rd67, %rd1, %rd66;
	st.global.u8 	[%rd67], %r130;
$L__BB0_38:
	add.s32 	%r210, %r210, 16;
	add.s32 	%r209, %r209, 16;
	add.s32 	%r208, %r208, 128;
	setp.ne.s32 	%p53, %r210, 0;
	mov.u32 	%r211, %r9;
	@%p53 bra 	$L__BB0_6;
$L__BB0_39:
	setp.eq.s32 	%p54, %r8, 0;
	@%p54 bra 	$L__BB0_84;
	setp.ne.s32 	%p55, %r4, 0;
	shl.b32 	%r132, %r211, 3;
	add.s32 	%r133, %r15, %r4;
	add.s32 	%r42, %r133, %r132;
	mul.wide.u32 	%rd69, %r42, 4;
	add.s64 	%rd68, %rd2, %rd69;
	// begin inline asm
	ld.global.nc.f32 %f17, [%rd68];
	// end inline asm
	setp.neu.f32 	%p56, %f17, 0f00000000;
	mov.b32 	%r134, -1;
	vote.sync.ballot.b32 	%r43, %p56, %r134;
	@%p55 bra 	$L__BB0_42;
	shr.u32 	%r135, %r43, %r6;
	add.s32 	%r136, %r211, %r16;
	cvt.u64.u32 	%rd70, %r136;
	add.s64 	%rd71, %rd1, %rd70;
	st.global.u8 	[%rd71], %r135;
$L__BB0_42:
	setp.eq.s32 	%p58, %r8, 1;
	@%p58 bra 	$L__BB0_84;
	setp.ne.s32 	%p59, %r4, 0;
	add.s32 	%r137, %r42, 8;
	mul.wide.u32 	%rd73, %r137, 4;
	add.s64 	%rd72, %rd2, %rd73;
	// begin inline asm
	ld.global.nc.f32 %f18, [%rd72];
	// end inline asm
	setp.neu.f32 	%p60, %f18, 0f00000000;
	mov.b32 	%r138, -1;
	vote.sync.ballot.b32 	%r44, %p60, %r138;
	@%p59 bra 	$L__BB0_45;
	shr.u32 	%r139, %r44, %r6;
	add.s32 	%r140, %r211, %r16;
	add.s32 	%r141, %r140, 1;
	cvt.u64.u32 	%rd74, %r141;
	add.s64 	%rd75, %rd1, %rd74;
	st.global.u8 	[%rd75], %r139;
$L__BB0_45:
	setp.eq.s32 	%p62, %r8, 2;
	@%p62 bra 	$L__BB0_84;
	setp.ne.s32 	%p63, %r4, 0;
	add.s32 	%r142, %r42, 16;
	mul.wide.u32 	%rd77, %r142, 4;
	add.s64 	%rd76, %rd2, %rd77;
	// begin inline asm
	ld.global.nc.f32 %f19, [%rd76];
	// end inline asm
	setp.neu.f32 	%p64, %f19, 0f00000000;
	mov.b32 	%r143, -1;
	vote.sync.ballot.b32 	%r45, %p64, %r143;
	@%p63 bra 	$L__BB0_48;
	shr.u32 	%r144, %r45, %r6;
	add.s32 	%r145, %r211, %r16;
	add.s32 	%r146, %r145, 2;
	cvt.u64.u32 	%rd78, %r146;
	add.s64 	%rd79, %rd1, %rd78;
	st.global.u8 	[%rd79], %r144;
$L__BB0_48:
	setp.eq.s32 	%p66, %r8, 3;
	@%p66 bra 	$L__BB0_84;
	setp.ne.s32 	%p67, %r4, 0;
	add.s32 	%r147, %r42, 24;
	mul.wide.u32 	%rd81, %r147, 4;
	add.s64 	%rd80, %rd2, %rd81;
	// begin inline asm
	ld.global.nc.f32 %f20, [%rd80];
	// end inline asm
	setp.neu.f32 	%p68, %f20, 0f00000000;
	mov.b32 	%r148, -1;
	vote.sync.ballot.b32 	%r46, %p68, %r148;
	@%p67 bra 	$L__BB0_51;
	shr.u32 	%r149, %r46, %r6;
	add.s32 	%r150, %r211, %r16;
	add.s32 	%r151, %r150, 3;
	cvt.u64.u32 	%rd82, %r151;
	add.s64 	%rd83, %rd1, %rd82;
	st.global.u8 	[%rd83], %r149;
$L__BB0_51:
	setp.eq.s32 	%p70, %r8, 4;
	@%p70 bra 	$L__BB0_84;
	setp.ne.s32 	%p71, %r4, 0;
	add.s32 	%r152, %r42, 32;
	mul.wide.u32 	%rd85, %r152, 4;
	add.s64 	%rd84, %rd2, %rd85;
	// begin inline asm
	ld.global.nc.f32 %f21, [%rd84];
	// end inline asm
	setp.neu.f32 	%p72, %f21, 0f00000000;
	mov.b32 	%r153, -1;
	vote.sync.ballot.b32 	%r47, %p72, %r153;
	@%p71 bra 	$L__BB0_54;
	shr.u32 	%r154, %r47, %r6;
	add.s32 	%r155, %r211, %r16;
	add.s32 	%r156, %r155, 4;
	cvt.u64.u32 	%rd86, %r156;
	add.s64 	%rd87, %rd1, %rd86;
	st.global.u8 	[%rd87], %r154;
$L__BB0_54:
	setp.eq.s32 	%p74, %r8, 5;
	@%p74 bra 	$L__BB0_84;
	setp.ne.s32 	%p75, %r4, 0;
	add.s32 	%r157, %r42, 40;
	mul.wide.u32 	%rd89, %r157, 4;
	add.s64 	%rd88, %rd2, %rd89;
	// begin inline asm
	ld.global.nc.f32 %f22, [%rd88];
	// end inline asm
	setp.neu.f32 	%p76, %f22, 0f00000000;
	mov.b32 	%r158, -1;
	vote.sync.ballot.b32 	%r48, %p76, %r158;
	@%p75 bra 	$L__BB0_57;
	shr.u32 	%r159, %r48, %r6;
	add.s32 	%r160, %r211, %r16;
	add.s32 	%r161, %r160, 5;
	cvt.u64.u32 	%rd90, %r161;
	add.s64 	%rd91, %rd1, %rd90;
	st.global.u8 	[%rd91], %r159;
$L__BB0_57:
	setp.eq.s32 	%p78, %r8, 6;
	@%p78 bra 	$L__BB0_84;
	setp.ne.s32 	%p79, %r4, 0;
	add.s32 	%r162, %r42, 48;
	mul.wide.u32 	%rd93, %r162, 4;
	add.s64 	%rd92, %rd2, %rd93;
	// begin inline asm
	ld.global.nc.f32 %f23, [%rd92];
	// end inline asm
	setp.neu.f32 	%p80, %f23, 0f00000000;
	mov.b32 	%r163, -1;
	vote.sync.ballot.b32 	%r49, %p80, %r163;
	@%p79 bra 	$L__BB0_60;
	shr.u32 	%r164, %r49, %r6;
	add.s32 	%r165, %r211, %r16;
	add.s32 	%r166, %r165, 6;
	cvt.u64.u32 	%rd94, %r166;
	add.s64 	%rd95, %rd1, %rd94;
	st.global.u8 	[%rd95], %r164;
$L__BB0_60:
	setp.eq.s32 	%p82, %r8, 7;
	@%p82 bra 	$L__BB0_84;
	setp.ne.s32 	%p83, %r4, 0;
	add.s32 	%r167, %r42, 56;
	mul.wide.u32 	%rd97, %r167, 4;
	add.s64 	%rd96, %rd2, %rd97;
	// begin inline asm
	ld.global.nc.f32 %f24, [%rd96];
	// end inline asm
	setp.neu.f32 	%p84, %f24, 0f00000000;
	mov.b32 	%r168, -1;
	vote.sync.ballot.b32 	%r50, %p84, %r168;
	@%p83 bra 	$L__BB0_63;
	shr.u32 	%r169, %r50, %r6;
	add.s32 	%r170, %r211, %r16;
	add.s32 	%r171, %r170, 7;
	cvt.u64.u32 	%rd98, %r171;
	add.s64 	%rd99, %rd1, %rd98;
	st.global.u8 	[%rd99], %r169;
$L__BB0_63:
	setp.eq.s32 	%p86, %r8, 8;
	@%p86 bra 	$L__BB0_84;
	setp.ne.s32 	%p87, %r4, 0;
	add.s32 	%r172, %r42, 64;
	mul.wide.u32 	%rd101, %r172, 4;
	add.s64 	%rd100, %rd2, %rd101;
	// begin inline asm
	ld.global.nc.f32 %f25, [%rd100];
	// end inline asm
	setp.neu.f32 	%p88, %f25, 0f00000000;
	mov.b32 	%r173, -1;
	vote.sync.ballot.b32 	%r51, %p88, %r173;
	@%p87 bra 	$L__BB0_66;
	shr.u32 	%r174, %r51, %r6;
	add.s32 	%r175, %r211, %r16;
	add.s32 	%r176, %r175, 8;
	cvt.u64.u32 	%rd102, %r176;
	add.s64 	%rd103, %rd1, %rd102;
	st.global.u8 	[%rd103], %r174;
$L__BB0_66:
	setp.eq.s32 	%p90, %r8, 9;
	@%p90 bra 	$L__BB0_84;
	setp.ne.s32 	%p91, %r4, 0;
	add.s32 	%r177, %r42, 72;
	mul.wide.u32 	%rd105, %r177, 4;
	add.s64 	%rd104, %rd2, %rd105;
	// begin inline asm
	ld.global.nc.f32 %f26, [%rd104];
	// end inline asm
	setp.neu.f32 	%p92, %f26, 0f00000000;
	mov.b32 	%r178, -1;
	vote.sync.ballot.b32 	%r52, %p92, %r178;
	@%p91 bra 	$L__BB0_69;
	shr.u32 	%r179, %r52, %r6;
	add.s32 	%r180, %r211, %r16;
	add.s32 	%r181, %r180, 9;
	cvt.u64.u32 	%rd106, %r181;
	add.s64 	%rd107, %rd1, %rd106;
	st.global.u8 	[%rd107], %r179;
$L__BB0_69:
	setp.eq.s32 	%p94, %r8, 10;
	@%p94 bra 	$L__BB0_84;
	setp.ne.s32 	%p95, %r4, 0;
	add.s32 	%r182, %r42, 80;
	mul.wide.u32 	%rd109, %r182, 4;
	add.s64 	%rd108, %rd2, %rd109;
	// begin inline asm
	ld.global.nc.f32 %f27, [%rd108];
	// end inline asm
	setp.neu.f32 	%p96, %f27, 0f00000000;
	mov.b32 	%r183, -1;
	vote.sync.ballot.b32 	%r53, %p96, %r183;
	@%p95 bra 	$L__BB0_72;
	shr.u32 	%r184, %r53, %r6;
	add.s32 	%r185, %r211, %r16;
	add.s32 	%r186, %r185, 10;
	cvt.u64.u32 	%rd110, %r186;
	add.s64 	%rd111, %rd1, %rd110;
	st.global.u8 	[%rd111], %r184;
$L__BB0_72:
	setp.eq.s32 	%p98, %r8, 11;
	@%p98 bra 	$L__BB0_84;
	setp.ne.s32 	%p99, %r4, 0;
	add.s32 	%r187, %r42, 88;
	mul.wide.u32 	%rd113, %r187, 4;
	add.s64 	%rd112, %rd2, %rd113;
	// begin inline asm
	ld.global.nc.f32 %f28, [%rd112];
	// end inline asm
	setp.neu.f32 	%p100, %f28, 0f00000000;
	mov.b32 	%r188, -1;
	vote.sync.ballot.b32 	%r54, %p100, %r188;
	@%p99 bra 	$L__BB0_75;
	shr.u32 	%r189, %r54, %r6;
	add.s32 	%r190, %r211, %r16;
	add.s32 	%r191, %r190, 11;
	cvt.u64.u32 	%rd114, %r191;
	add.s64 	%rd115, %rd1, %rd114;
	st.global.u8 	[%rd115], %r189;
$L__BB0_75:
	setp.eq.s32 	%p102, %r8, 12;
	@%p102 bra 	$L__BB0_84;
	setp.ne.s32 	%p103, %r4, 0;
	add.s32 	%r192, %r42, 96;
	mul.wide.u32 	%rd117, %r192, 4;
	add.s64 	%rd116, %rd2, %rd117;
	// begin inline asm
	ld.global.nc.f32 %f29, [%rd116];
	// end inline asm
	setp.neu.f32 	%p104, %f29, 0f00000000;
	mov.b32 	%r193, -1;
	vote.sync.ballot.b32 	%r55, %p104, %r193;
	@%p103 bra 	$L__BB0_78;
	shr.u32 	%r194, %r55, %r6;
	add.s32 	%r195, %r211, %r16;
	add.s32 	%r196, %r195, 12;
	cvt.u64.u32 	%rd118, %r196;
	add.s64 	%rd119, %rd1, %rd118;
	st.global.u8 	[%rd119], %r194;
$L__BB0_78:
	setp.eq.s32 	%p106, %r8, 13;
	@%p106 bra 	$L__BB0_84;
	setp.ne.s32 	%p107, %r4, 0;
	add.s32 	%r197, %r42, 104;
	mul.wide.u32 	%rd121, %r197, 4;
	add.s64 	%rd120, %rd2, %rd121;
	// begin inline asm
	ld.global.nc.f32 %f30, [%rd120];
	// end inline asm
	setp.neu.f32 	%p108, %f30, 0f00000000;
	mov.b32 	%r198, -1;
	vote.sync.ballot.b32 	%r56, %p108, %r198;
	@%p107 bra 	$L__BB0_81;
	shr.u32 	%r199, %r56, %r6;
	add.s32 	%r200, %r211, %r16;
	add.s32 	%r201, %r200, 13;
	cvt.u64.u32 	%rd122, %r201;
	add.s64 	%rd123, %rd1, %rd122;
	st.global.u8 	[%rd123], %r199;
$L__BB0_81:
	setp.eq.s32 	%p110, %r8, 14;
	@%p110 bra 	$L__BB0_84;
	setp.ne.s32 	%p111, %r4, 0;
	add.s32 	%r202, %r42, 112;
	mul.wide.u32 	%rd125, %r202, 4;
	add.s64 	%rd124, %rd2, %rd125;
	// begin inline asm
	ld.global.nc.f32 %f31, [%rd124];
	// end inline asm
	setp.neu.f32 	%p112, %f31, 0f00000000;
	mov.b32 	%r203, -1;
	vote.sync.ballot.b32 	%r57, %p112, %r203;
	@%p111 bra 	$L__BB0_84;
	shr.u32 	%r204, %r57, %r6;
	add.s32 	%r205, %r211, %r16;
	add.s32 	%r206, %r205, 14;
	cvt.u64.u32 	%rd126, %r206;
	add.s64 	%rd127, %rd1, %rd126;
	st.global.u8 	[%rd127], %r204;
$L__BB0_84:
	add.s32 	%r207, %r207, %r7;
	setp.lt.u32 	%p114, %r207, %r59;
	@%p114 bra 	$L__BB0_2;
$L__BB0_85:
	ret;

}


// ===== COMPILED SASS (sm_100) =====

	.target	sm_100

	.elftype	@"ET_EXEC"


//--------------------- .note.nv.tkinfo           --------------------------
	.section	.note.nv.tkinfo,"",@"SHT_NOTE"
	.sectionflags	@"SHF_NOTE_NV_TKINFO"
	.tkinfo
        /*0018*/ 	.word	0x00000002
        /*0030*/ 	.string	""
        /*0030*/ 	.string	"ptxas"
        /*0030*/ 	.string	"Cuda compilation tools, release 13.0, V13.0.88"
        /*0030*/ 	.string	"Build cuda_13.0.r13.0/compiler.36424714_0"
        /*0030*/ 	.string	"-arch sm_100 -m 64 "



//--------------------- .note.nv.cuinfo           --------------------------
	.section	.note.nv.cuinfo,"",@"SHT_NOTE"
	.sectionflags	@"SHF_NOTE_NV_CUINFO"
        /*0018*/ 	.short	0x0002
        /*001a*/ 	.short	0x0064
        /*001c*/ 	.short	0x0082
	.zero		2


//--------------------- .nv.info                  --------------------------
	.section	.nv.info,"",@"SHT_CUDA_INFO"
	.align	4


	//----- nvinfo : EIATTR_REGCOUNT
	.align		4
        /*0000*/ 	.byte	0x04, 0x2f
        /*0002*/ 	.short	(.L_1 - .L_0)
	.align		4
.L_0:
        /*0004*/ 	.word	index@(_Z21preprocess_A_rowlevelILi8ELi256EEviiiPfPh)
        /*0008*/ 	.word	0x00000020


	//----- nvinfo : EIATTR_FRAME_SIZE
	.align		4
.L_1:
        /*000c*/ 	.byte	0x04, 0x11
        /*000e*/ 	.short	(.L_3 - .L_2)
	.align		4
.L_2:
        /*0010*/ 	.word	index@(_Z21preprocess_A_rowlevelILi8ELi256EEviiiPfPh)
        /*0014*/ 	.word	0x00000000


	//----- nvinfo : EIATTR_MIN_STACK_SIZE
	.align		4
.L_3:
        /*0018*/ 	.byte	0x04, 0x12
        /*001a*/ 	.short	(.L_5 - .L_4)
	.align		4
.L_4:
        /*001c*/ 	.word	index@(_Z21preprocess_A_rowlevelILi8ELi256EEviiiPfPh)
        /*0020*/ 	.word	0x00000000
.L_5:


//--------------------- .nv.compat                --------------------------
	.section	.nv.compat,"",@"SHT_CUDA_COMPAT_INFO"
	.align	4
        /*0000*/ 	.byte	0x02, 0x09, 0x00, 0x00, 0x02, 0x02, 0x01, 0x00, 0x02, 0x05, 0x05, 0x00, 0x03, 0x07, 0x01, 0x01
        /*0010*/ 	.byte	0x02, 0x03, 0x00, 0x00, 0x02, 0x06, 0x01, 0x00, 0x04, 0x0b, 0x08, 0x00, 0x09, 0x00, 0x00, 0x00
        /*0020*/ 	.byte	0x00, 0x00, 0x00, 0x00


//--------------------- .nv.info._Z21preprocess_A_rowlevelILi8ELi256EEviiiPfPh --------------------------
	.section	.nv.info._Z21preprocess_A_rowlevelILi8ELi256EEviiiPfPh,"",@"SHT_CUDA_INFO"
	.sectionflags	@""
	.align	4


	//----- nvinfo : EIATTR_CUDA_API_VERSION
	.align		4
        /*0000*/ 	.byte	0x04, 0x37
        /*0002*/ 	.short	(.L_7 - .L_6)
.L_6:
        /*0004*/ 	.word	0x00000082


	//----- nvinfo : EIATTR_KPARAM_INFO
	.align		4
.L_7:
        /*0008*/ 	.byte	0x04, 0x17
        /*000a*/ 	.short	(.L_9 - .L_8)
.L_8:
        /*000c*/ 	.word	0x00000000
        /*0010*/ 	.short	0x0004
        /*0012*/ 	.short	0x0018
        /*0014*/ 	.byte	0x00, 0xf5, 0x21, 0x00


	//----- nvinfo : EIATTR_KPARAM_INFO
	.align		4
.L_9:
        /*0018*/ 	.byte	0x04, 0x17
        /*001a*/ 	.short	(.L_11 - .L_10)
.L_10:
        /*001c*/ 	.word	0x00000000
        /*0020*/ 	.short	0x0003
        /*0022*/ 	.short	0x0010
        /*0024*/ 	.byte	0x00, 0xf5, 0x21, 0x00


	//----- nvinfo : EIATTR_KPARAM_INFO
	.align		4
.L_11:
        /*0028*/ 	.byte	0x04, 0x17
        /*002a*/ 	.short	(.L_13 - .L_12)
.L_12:
        /*002c*/ 	.word	0x00000000
        /*0030*/ 	.short	0x0002
        /*0032*/ 	.short	0x0008
        /*0034*/ 	.byte	0x00, 0xf0, 0x11, 0x00


	//----- nvinfo : EIATTR_KPARAM_INFO
	.align		4
.L_13:
        /*0038*/ 	.byte	0x04, 0x17
        /*003a*/ 	.short	(.L_15 - .L_14)
.L_14:
        /*003c*/ 	.word	0x00000000
        /*0040*/ 	.short	0x0001
        /*0042*/ 	.short	0x0004
        /*0044*/ 	.byte	0x00, 0xf0, 0x11, 0x00


	//----- nvinfo : EIATTR_KPARAM_INFO
	.align		4
.L_15:
        /*0048*/ 	.byte	0x04, 0x17
        /*004a*/ 	.short	(.L_17 - .L_16)
.L_16:
        /*004c*/ 	.word	0x00000000
        /*0050*/ 	.short	0x0000
        /*0052*/ 	.short	0x0000
        /*0054*/ 	.byte	0x00, 0xf0, 0x11, 0x00


	//----- nvinfo : EIATTR_SPARSE_MMA_MASK
	.align		4
.L_17:
        /*0058*/ 	.byte	0x03, 0x50
        /*005a*/ 	.short	0x0000


	//----- nvinfo : EIATTR_MAXREG_COUNT
	.align		4
        /*005c*/ 	.byte	0x03, 0x1b
        /*005e*/ 	.short	0x00ff


	//----- nvinfo : EIATTR_MERCURY_ISA_VERSION
	.align		4
        /*0060*/ 	.byte	0x03, 0x5f
        /*0062*/ 	.short	0x0101


	//----- nvinfo : EIATTR_COOP_GROUP_MASK_REGIDS
	.align		4
        /*0064*/ 	.byte	0x04, 0x29
        /*0066*/ 	.short	(.L_19 - .L_18)


	//   ....[0]....
.L_18:
        /*0068*/ 	.word	0xffffffff


	//   ....[1]....
        /*006c*/ 	.word	0xffffffff


	//   ....[2]....
        /*0070*/ 	.word	0xffffffff


	//   ....[3]....
        /*0074*/ 	.word	0xffffffff


	//   ....[4]....
        /*0078*/ 	.word	0xffffffff


	//   ....[5]....
        /*007c*/ 	.word	0xffffffff


	//   ....[6]....
        /*0080*/ 	.word	0xffffffff


	//   ....[7]....
        /*0084*/ 	.word	0xffffffff


	//   ....[8]....
        /*0088*/ 	.word	0xffffffff


	//   ....[9]....
        /*008c*/ 	.word	0xffffffff


	//   ....[10]....
        /*0090*/ 	.word	0xffffffff


	//   ....[11]....
        /*0094*/ 	.word	0xffffffff


	//   ....[12]....
        /*0098*/ 	.word	0xffffffff


	//   ....[13]....
        /*009c*/ 	.word	0xffffffff


	//   ....[14]....
        /*00a0*/ 	.word	0xffffffff


	//   ....[15]....
        /*00a4*/ 	.word	0xffffffff


	//   ....[16]....
        /*00a8*/ 	.word	0xffffffff


	//   ....[17]....
        /*00ac*/ 	.word	0xffffffff


	//   ....[18]....
        /*00b0*/ 	.word	0xffffffff


	//   ....[19]....
        /*00b4*/ 	.word	0xffffffff


	//   ....[20]....
        /*00b8*/ 	.word	0xffffffff


	//   ....[21]....
        /*00bc*/ 	.word	0xffffffff


	//   ....[22]....
        /*00c0*/ 	.word	0xffffffff


	//   ....[23]....
        /*00c4*/ 	.word	0xffffffff


	//   ....[24]....
        /*00c8*/ 	.word	0xffffffff


	//   ....[25]....
        /*00cc*/ 	.word	0xffffffff


	//   ....[26]....
        /*00d0*/ 	.word	0xffffffff


	//   ....[27]....
        /*00d4*/ 	.word	0xffffffff


	//   ....[28]....
        /*00d8*/ 	.word	0xffffffff


	//   ....[29]....
        /*00dc*/ 	.word	0xffffffff


	//   ....[30]....
        /*00e0*/ 	.word	0xffffffff


	//----- nvinfo : EIATTR_COOP_GROUP_INSTR_OFFSETS
	.align		4
.L_19:
        /*00e4*/ 	.byte	0x04, 0x28
        /*00e6*/ 	.short	(.L_21 - .L_20)


	//   ....[0]....
.L_20:
        /*00e8*/ 	.word	0x00000510


	//   ....[1]....
        /*00ec*/ 	.word	0x000005e0


	//   ....[2]....
        /*00f0*/ 	.word	0x00000630


	//   ....[3]....
        /*00f4*/ 	.word	0x00000780


	//   ....[4]....
        /*00f8*/ 	.word	0x000007f0


	//   ....[5]....
        /*00fc*/ 	.word	0x00000850


	//   ....[6]....
        /*0100*/ 	.word	0x00000910


	//   ....[7]....
        /*0104*/ 	.word	0x00000920


	//   ....[8]....
        /*0108*/ 	.word	0x000009f0


	//   ....[9]....
        /*010c*/ 	.word	0x00000a90


	//   ....[10]....
        /*0110*/ 	.word	0x00000b30


	//   ....[11]....
        /*0114*/ 	.word	0x00000b90


	//   ....[12]....
        /*0118*/ 	.word	0x00000c30


	//   ....[13]....
        /*011c*/ 	.word	0x00000cd0


	//   ....[14]....
        /*0120*/ 	.word	0x00000ce0


	//   ....[15]....
        /*0124*/ 	.word	0x00000cf0


	//   ....[16]....
        /*0128*/ 	.word	0x00000ed0


	//   ....[17]....
        /*012c*/ 	.word	0x00000fa0


	//   ....[18]....
        /*0130*/ 	.word	0x00001070


	//   ....[19]....
        /*0134*/ 	.word	0x00001140


	//   ....[20]....
        /*0138*/ 	.word	0x00001210


	//   ....[21]....
        /*013c*/ 	.word	0x000012e0


	//   ....[22]....
        /*0140*/ 	.word	0x000013b0


	//   ....[23]....
        /*0144*/ 	.word	0x00001480


	//   ....[24]....
        /*0148*/ 	.word	0x00001550


	//   ....[25]....
        /*014c*/ 	.word	0x00001620


	//   ....[26]....
        /*0150*/ 	.word	0x000016f0


	//   ....[27]....
        /*0154*/ 	.word	0x000017c0


	//   ....[28]....
        /*0158*/ 	.word	0x00001890


	//   ....[29]....
        /*015c*/ 	.word	0x00001960


	//   ....[30]....
        /*0160*/ 	.word	0x00001a20


	//----- nvinfo : EIATTR_VRC_CTA_INIT_COUNT
	.align		4
.L_21:
        /*0164*/ 	.byte	0x02, 0x4a
	.zero		1
	.zero		1


	//----- nvinfo : EIATTR_EXIT_INSTR_OFFSETS
	.align		4
        /*0168*/ 	.byte	0x04, 0x1c
        /*016a*/ 	.short	(.L_23 - .L_22)


	//   ....[0]....
.L_22:
        /*016c*/ 	.word	0x00000060


	//   ....[1]....
        /*0170*/ 	.word	0x000001e0


	//   ....[2]....
        /*0174*/ 	.word	0x00001a60


	//----- nvinfo : EIATTR_MAX_THREADS
	.align		4
.L_23:
        /*0178*/ 	.byte	0x04, 0x05
        /*017a*/ 	.short	(.L_25 - .L_24)
.L_24:
        /*017c*/ 	.word	0x00000100
        /*0180*/ 	.word	0x00000001
        /*0184*/ 	.word	0x00000001


	//----- nvinfo : EIATTR_CBANK_PARAM_SIZE
	.align		4
.L_25:
        /*0188*/ 	.byte	0x03, 0x19
        /*018a*/ 	.short	0x0020


	//----- nvinfo : EIATTR_PARAM_CBANK
	.align		4
        /*018c*/ 	.byte	0x04, 0x0a
        /*018e*/ 	.short	(.L_27 - .L_26)
	.align		4
.L_26:
        /*0190*/ 	.word	index@(.nv.constant0._Z21preprocess_A_rowlevelILi8ELi256EEviiiPfPh)
        /*0194*/ 	.short	0x0380
        /*0196*/ 	.short	0x0020


	//----- nvinfo : EIATTR_SW_WAR
	.align		4
.L_27:
        /*0198*/ 	.byte	0x04, 0x36
        /*019a*/ 	.short	(.L_29 - .L_28)
.L_28:
        /*019c*/ 	.word	0x00000008
.L_29:


//--------------------- .nv.callgraph             --------------------------
	.section	.nv.callgraph,"",@"SHT_CUDA_CALLGRAPH"
	.align	4
	.sectionentsize	8
	.align		4
        /*0000*/ 	.word	0x00000000
	.align		4
        /*0004*/ 	.word	0xffffffff
	.align		4
        /*0008*/ 	.word	0x00000000
	.align		4
        /*000c*/ 	.word	0xfffffffe
	.align		4
        /*0010*/ 	.word	0x00000000
	.align		4
        /*0014*/ 	.word	0xfffffffd
	.align		4
        /*0018*/ 	.word	0x00000000
	.align		4
        /*001c*/ 	.word	0xfffffffc


//--------------------- .text._Z21preprocess_A_rowlevelILi8ELi256EEviiiPfPh --------------------------
	.section	.text._Z21preprocess_A_rowlevelILi8ELi256EEviiiPfPh,"ax",@progbits
	.align	128
        .global         _Z21preprocess_A_rowlevelILi8ELi256EEviiiPfPh
        .type           _Z21preprocess_A_rowlevelILi8ELi256EEviiiPfPh,@function
        .size           _Z21preprocess_A_rowlevelILi8ELi256EEviiiPfPh,(.L_x_5 - _Z21preprocess_A_rowlevelILi8ELi256EEviiiPfPh)
        .other          _Z21preprocess_A_rowlevelILi8ELi256EEviiiPfPh,@"STO_CUDA_ENTRY STV_DEFAULT"
_Z21preprocess_A_rowlevelILi8ELi256EEviiiPfPh:
.text._Z21preprocess_A_rowlevelILi8ELi256EEviiiPfPh:
[----:B------:R-:W-:Y:S08]  /*0000*/  LDC R1, c[0x0][0x37c] ;  /* 0x0000df00ff017b82 */ /* 0x000ff00000000800 */
[----:B------:R-:W0:Y:S01]  /*0010*/  S2UR UR5, SR_CTAID.X ;  /* 0x00000000000579c3 */ /* 0x000e220000002500 */
[----:B------:R-:W1:Y:S07]  /*0020*/  LDCU UR6, c[0x0][0x388] ;  /* 0x00007100ff0677ac */ /* 0x000e6e0008000800 */
[----:B------:R-:W2:Y:S01]  /*0030*/  LDC R0, c[0x0][0x380] ;  /* 0x0000e000ff007b82 */ /* 0x000ea20000000800 */
[----:B0-----:R-:W-:-:S06]  /*0040*/  USHF.L.U32 UR5, UR5, 0x5, URZ ;  /* 0x0000000505057899 */ /* 0x001fcc00080006ff */
[----:B--2---:R-:W-:-:S13]  /*0050*/  ISETP.LE.U32.AND P0, PT, R0, UR5, PT ;  /* 0x0000000500007c0c */ /* 0x004fda000bf03070 */
[----:B-1----:R-:W-:Y:S05]  /*0060*/  @P0 EXIT ;  /* 0x000000000000094d */ /* 0x002fea0003800000 */
[----:B------:R-:W0:Y:S01]  /*0070*/  S2R R2, SR_TID.X ;  /* 0x0000000000027919 */ /* 0x000e220000002100 */
[----:B------:R-:W-:Y:S01]  /*0080*/  USHF.R.S32.HI UR4, URZ, 0x1f, UR6 ;  /* 0x0000001fff047899 */ /* 0x000fe20008011406 */
[----:B------:R-:W1:Y:S03]  /*0090*/  LDCU UR10, c[0x0][0x370] ;  /* 0x00006e00ff0a77ac */ /* 0x000e660008000800 */
[----:B------:R-:W-:Y:S02]  /*00a0*/  ULEA.HI UR4, UR4, UR6, URZ, 0x3 ;  /* 0x0000000604047291 */ /* 0x000fe4000f8f18ff */
[----:B------:R-:W-:Y:S02]  /*00b0*/  UIADD3 UR6, UPT, UPT, UR6, 0x7, URZ ;  /* 0x0000000706067890 */ /* 0x000fe4000fffe0ff */
[----:B------:R-:W-:Y:S01]  /*00c0*/  USHF.R.S32.HI UR4, URZ, 0x3, UR4 ;  /* 0x00000003ff047899 */ /* 0x000fe20008011404 */
[----:B------:R-:W2:Y:S03]  /*00d0*/  LDCU.64 UR12, c[0x0][0x358] ;  /* 0x00006b00ff0c77ac */ /* 0x000ea60008000a00 */
[----:B------:R-:W-:-:S04]  /*00e0*/  UISETP.LT.U32.AND UP0, UPT, UR4, 0x1, UPT ;  /* 0x000000010400788c */ /* 0x000fc8000bf01070 */
[----:B------:R-:W-:Y:S02]  /*00f0*/  USEL UR7, UR4, 0x1, !UP0 ;  /* 0x0000000104077887 */ /* 0x000fe4000c000000 */
[----:B------:R-:W-:Y:S02]  /*0100*/  UISETP.GE.U32.AND UP0, UPT, UR6, 0xf, UPT ;  /* 0x0000000f0600788c */ /* 0x000fe4000bf06070 */
[----:B------:R-:W-:Y:S02]  /*0110*/  ULOP3.LUT UR9, UR7, 0xfffffff0, URZ, 0xc0, !UPT ;  /* 0xfffffff007097892 */ /* 0x000fe4000f8ec0ff */
[----:B------:R-:W-:Y:S02]  /*0120*/  ULOP3.LUT UR7, UR7, 0xf, URZ, 0xc0, !UPT ;  /* 0x0000000f07077892 */ /* 0x000fe4000f8ec0ff */
[----:B------:R-:W-:Y:S01]  /*0130*/  UIADD3 UR8, UPT, UPT, -UR9, URZ, URZ ;  /* 0x000000ff09087290 */ /* 0x000fe2000fffe1ff */
[----:B0-----:R-:W-:Y:S02]  /*0140*/  SHF.R.U32.HI R0, RZ, 0x3, R2 ;  /* 0x00000003ff007819 */ /* 0x001fe40000011602 */
[----:B------:R-:W-:-:S03]  /*0150*/  LOP3.LUT R2, R2, 0x7, RZ, 0xc0, !PT ;  /* 0x0000000702027812 */ /* 0x000fc600078ec0ff */
[----:B------:R-:W-:Y:S01]  /*0160*/  IMAD.SHL.U32 R4, R0, 0x8, RZ ;  /* 0x0000000800047824 */ /* 0x000fe200078e00ff */
[----:B------:R-:W-:-:S04]  /*0170*/  LOP3.LUT R3, R2, 0x40, RZ, 0xfc, !PT ;  /* 0x0000004002037812 */ /* 0x000fc800078efcff */
[----:B-12---:R-:W-:-:S07]  /*0180*/  LOP3.LUT R4, R4, 0x18, RZ, 0xc0, !PT ;  /* 0x0000001804047812 */ /* 0x006fce00078ec0ff */
.L_x_3:
[----:B0-----:R-:W0:Y:S01]  /*0190*/  LDCU UR6, c[0x0][0x380] ;  /* 0x00007000ff0677ac */ /* 0x001e220008000800 */
[----:B-1----:R-:W-:Y:S01]  /*01a0*/  VIADD R5, R0, UR5 ;  /* 0x0000000500057c36 */ /* 0x002fe20008000000 */
[----:B------:R-:W-:-:S04]  /*01b0*/  ULEA UR5, UR10, UR5, 0x5 ;  /* 0x000000050a057291 */ /* 0x000fc8000f8e28ff */
[----:B0-----:R-:W-:Y:S01]  /*01c0*/  ISETP.GE.U32.AND P0, PT, R5, UR6, PT ;  /* 0x0000000605007c0c */ /* 0x001fe2000bf06070 */
[----:B------:R-:W-:-:S12]  /*01d0*/  UISETP.GE.U32.AND UP1, UPT, UR5, UR6, UPT ;  /* 0x000000060500728c */ /* 0x000fd8000bf26070 */
[----:B--234-:R-:W-:Y:S05]  /*01e0*/  @P0 EXIT ;  /* 0x000000000000094d */ /* 0x01cfea0003800000 */
[----:B------:R-:W-:Y:S05]  /*01f0*/  BRA.U !UP0, `(.L_x_0) ;  /* 0x0000001908147547 */ /* 0x000fea000b800000 */
[----:B------:R-:W-:Y:S02]  /*0200*/  UISETP.GE.U32.AND UP2, UPT, UR4, 0x10, UPT ;  /* 0x000000100400788c */ /* 0x000fe4000bf46070 */
[----:B------:R-:W-:Y:S02]  /*0210*/  IMAD R6, R5, UR4, RZ ;  /* 0x0000000405067c24 */ /* 0x000fe4000f8e02ff */
[----:B------:R-:W-:-:S05]  /*0220*/  IMAD.MOV.U32 R7, RZ, RZ, RZ ;  /* 0x000000ffff077224 */ /* 0x000fca00078e00ff */
[----:B------:R-:W-:Y:S05]  /*0230*/  BRA.U !UP2, `(.L_x_1) ;  /* 0x000000090ae87547 */ /* 0x000fea000b800000 */
[----:B------:R-:W0:Y:S01]  /*0240*/  LDC.64 R22, c[0x0][0x390] ;  /* 0x0000e400ff167b82 */ /* 0x000e220000000a00 */
[----:B------:R-:W1:Y:S01]  /*0250*/  LDCU UR6, c[0x0][0x388] ;  /* 0x00007100ff0677ac */ /* 0x000e620008000800 */
[----:B------:R-:W-:Y:S01]  /*0260*/  ISETP.NE.AND P0, PT, R2, RZ, PT ;  /* 0x000000ff0200720c */ /* 0x000fe20003f05270 */
[----:B------:R-:W-:Y:S02]  /*0270*/  VIADD R7, R6, 0x7 ;  /* 0x0000000706077836 */ /* 0x000fe40000000000 */
[----:B-1----:R-:W-:Y:S01]  /*0280*/  IMAD R8, R5, UR6, R3 ;  /* 0x0000000605087c24 */ /* 0x002fe2000f8e0203 */
[----:B------:R-:W-:-:S09]  /*0290*/  UMOV UR6, UR8 ;  /* 0x0000000800067c82 */ /* 0x000fd20008000000 */
.L_x_2:
[----:B------:R-:W-:-:S04]  /*02a0*/  VIADD R13, R8, 0xffffffc0 ;  /* 0xffffffc0080d7836 */ /* 0x000fc80000000000 */
[----:B0-----:R-:W-:-:S06]  /*02b0*/  IMAD.WIDE.U32 R12, R13, 0x4, R22 ;  /* 0x000000040d0c7825 */ /* 0x001fcc00078e0016 */
[----:B------:R-:W2:Y:S01]  /*02c0*/  LDG.E.CONSTANT R12, desc[UR12][R12.64] ;  /* 0x0000000c0c0c7981 */ /* 0x000ea2000c1e9900 */
[----:B-1----:R-:W-:-:S04]  /*02d0*/  VIADD R11, R8, 0xffffffc8 ;  /* 0xffffffc8080b7836 */ /* 0x002fc80000000000 */
[----:B------:R-:W-:-:S05]  /*02e0*/  IMAD.WIDE.U32 R10, R11, 0x4, R22 ;  /* 0x000000040b0a7825 */ /* 0x000fca00078e0016 */
[----:B------:R0:W3:Y:S01]  /*02f0*/  LDG.E.CONSTANT R17, desc[UR12][R10.64] ;  /* 0x0000000c0a117981 */ /* 0x0000e2000c1e9900 */
[----:B------:R-:W-:-:S04]  /*0300*/  VIADD R19, R8, 0xffffffd0 ;  /* 0xffffffd008137836 */ /* 0x000fc80000000000 */
[----:B------:R-:W-:-:S05]  /*0310*/  IMAD.WIDE.U32 R18, R19, 0x4, R22 ;  /* 0x0000000413127825 */ /* 0x000fca00078e0016 */
[----:B------:R-:W4:Y:S01]  /*0320*/  LDG.E.CONSTANT R9, desc[UR12][R18.64] ;  /* 0x0000000c12097981 */ /* 0x000f22000c1e9900 */
[----:B------:R-:W-:-:S04]  /*0330*/  VIADD R15, R8, 0xffffffd8 ;  /* 0xffffffd8080f7836 */ /* 0x000fc80000000000 */
[----:B0-----:R-:W-:-:S05]  /*0340*/  IMAD.WIDE.U32 R10, R15, 0x4, R22 ;  /* 0x000000040f0a7825 */ /* 0x001fca00078e0016 */
[----:B------:R0:W5:Y:S01]  /*0350*/  LDG.E.CONSTANT R27, desc[UR12][R10.64] ;  /* 0x0000000c0a1b7981 */ /* 0x000162000c1e9900 */
[C---:B------:R-:W-:Y:S02]  /*0360*/  VIADD R21, R8.reuse, 0xffffffe0 ;  /* 0xffffffe008157836 */ /* 0x040fe40000000000 */
[----:B------:R-:W-:Y:S02]  /*0370*/  VIADD R15, R8, 0xffffffe8 ;  /* 0xffffffe8080f7836 */ /* 0x000fe40000000000 */
[----:B------:R-:W-:-:S04]  /*0380*/  IMAD.WIDE.U32 R20, R21, 0x4, R22 ;  /* 0x0000000415147825 */ /* 0x000fc800078e0016 */
[--C-:B------:R-:W-:Y:S01]  /*0390*/  IMAD.WIDE.U32 R14, R15, 0x4, R22.reuse ;  /* 0x000000040f0e7825 */ /* 0x100fe200078e0016 */
[----:B------:R1:W5:Y:S01]  /*03a0*/  LDG.E.CONSTANT R26, desc[UR12][R20.64] ;  /* 0x0000000c141a7981 */ /* 0x000362000c1e9900 */
[----:B0-----:R-:W0:Y:S03]  /*03b0*/  @!P0 LDC.64 R10, c[0x0][0x398] ;  /* 0x0000e600ff0a8b82 */ /* 0x001e260000000a00 */
[----:B------:R-:W5:Y:S01]  /*03c0*/  LDG.E.CONSTANT R25, desc[UR12][R14.64] ;  /* 0x0000000c0e197981 */ /* 0x000f62000c1e9900 */
[C---:B------:R-:W-:Y:S02]  /*03d0*/  VIADD R29, R8.reuse, 0xfffffff0 ;  /* 0xfffffff0081d7836 */ /* 0x040fe40000000000 */
[----:B------:R-:W-:Y:S02]  /*03e0*/  VIADD R19, R8, 0xfffffff8 ;  /* 0xfffffff808137836 */ /* 0x000fe40000000000 */
[----:B------:R-:W-:-:S04]  /*03f0*/  IMAD.WIDE.U32 R28, R29, 0x4, R22 ;  /* 0x000000041d1c7825 */ /* 0x000fc800078e0016 */
[--C-:B------:R-:W-:Y:S01]  /*0400*/  IMAD.WIDE.U32 R18, R19, 0x4, R22.reuse ;  /* 0x0000000413127825 */ /* 0x100fe200078e0016 */
[----:B------:R0:W5:Y:S04]  /*0410*/  LDG.E.CONSTANT R24, desc[UR12][R28.64] ;  /* 0x0000000c1c187981 */ /* 0x000168000c1e9900 */
[----:B------:R0:W5:Y:S01]  /*0420*/  LDG.E.CONSTANT R15, desc[UR12][R18.64] ;  /* 0x0000000c120f7981 */ /* 0x000162000c1e9900 */
[----:B------:R-:W-:Y:S02]  /*0430*/  @!P0 VIADD R16, R7, 0xfffffff9 ;  /* 0xfffffff907108836 */ /* 0x000fe40000000000 */
[----:B-1----:R-:W-:-:S03]  /*0440*/  IMAD.WIDE.U32 R20, R8, 0x4, R22 ;  /* 0x0000000408147825 */ /* 0x002fc600078e0016 */
[----:B0-----:R-:W-:Y:S02]  /*0450*/  @!P0 IADD3 R16, P2, PT, R16, R10, RZ ;  /* 0x0000000a10108210 */ /* 0x001fe40007f5e0ff */
[----:B------:R0:W5:Y:S01]  /*0460*/  LDG.E.CONSTANT R14, desc[UR12][R20.64] ;  /* 0x0000000c140e7981 */ /* 0x000162000c1e9900 */
[C---:B------:R-:W-:Y:S02]  /*0470*/  VIADD R29, R8.reuse, 0x8 ;  /* 0x00000008081d7836 */ /* 0x040fe40000000000 */
[----:B------:R-:W-:Y:S02]  /*0480*/  VIADD R28, R8, 0x10 ;  /* 0x00000010081c7836 */ /* 0x000fe40000000000 */
[----:B------:R-:W-:-:S04]  /*0490*/  IMAD.WIDE.U32 R18, R29, 0x4, R22 ;  /* 0x000000041d127825 */ /* 0x000fc800078e0016 */
[----:B------:R-:W-:Y:S02]  /*04a0*/  IMAD.WIDE.U32 R28, R28, 0x4, R22 ;  /* 0x000000041c1c7825 */ /* 0x000fe400078e0016 */
[----:B------:R-:W5:Y:S02]  /*04b0*/  LDG.E.CONSTANT R19, desc[UR12][R18.64] ;  /* 0x0000000c12137981 */ /* 0x000f64000c1e9900 */
[----:B0-----:R-:W-:Y:S02]  /*04c0*/  @!P0 VIADD R21, R7, 0xfffffffa ;  /* 0xfffffffa07158836 */ /* 0x001fe40000000000 */
[----:B------:R0:W5:Y:S02]  /*04d0*/  LDG.E.CONSTANT R18, desc[UR12][R28.64] ;  /* 0x0000000c1c127981 */ /* 0x000164000c1e9900 */
[----:B0-----:R-:W-:Y:S01]  /*04e0*/  VIADD R29, R8, 0x18 ;  /* 0x00000018081d7836 */ /* 0x001fe20000000000 */
[----:B--2---:R-:W-:Y:S02]  /*04f0*/  FSETP.NEU.AND P1, PT, R12, RZ, PT ;  /* 0x000000ff0c00720b */ /* 0x004fe40003f2d000 */
[----:B------:R-:W0:Y:S11]  /*0500*/  @!P0 LDC.64 R12, c[0x0][0x398] ;  /* 0x0000e600ff0c8b82 */ /* 0x000e360000000a00 */
[----:B------:R-:W-:-:S02]  /*0510*/  VOTE.ANY R10, PT, P1 ;  /* 0x00000000000a7806 */ /* 0x000fc400008e0100 */
[----:B---3--:R-:W-:Y:S01]  /*0520*/  FSETP.NEU.AND P1, PT, R17, RZ, PT ;  /* 0x000000ff1100720b */ /* 0x008fe20003f2d000 */
[----:B------:R-:W-:Y:S01]  /*0530*/  @!P0 IMAD.X R17, RZ, RZ, R11, P2 ;  /* 0x000000ffff118224 */ /* 0x000fe200010e060b */
[----:B------:R-:W-:-:S05]  /*0540*/  @!P0 SHF.R.U32.HI R11, RZ, R4, R10 ;  /* 0x00000004ff0b8219 */ /* 0x000fca000001160a */
[----:B------:R1:W-:Y:S02]  /*0550*/  @!P0 STG.E.U8 desc[UR12][R16.64], R11 ;  /* 0x0000000b10008986 */ /* 0x0003e4000c10110c */
[----:B-1----:R-:W1:Y:S01]  /*0560*/  @!P0 LDC.64 R10, c[0x0][0x398] ;  /* 0x0000e600ff0a8b82 */ /* 0x002e620000000a00 */
[----:B0-----:R-:W-:Y:S02]  /*0570*/  @!P0 IADD3 R20, P3, PT, R21, R12, RZ ;  /* 0x0000000c15148210 */ /* 0x001fe40007f7e0ff */
[----:B----4-:R-:W-:Y:S01]  /*0580*/  FSETP.NEU.AND P2, PT, R9, RZ, PT ;  /* 0x000000ff0900720b */ /* 0x010fe20003f4d000 */
[----:B------:R-:W-:-:S04]  /*0590*/  IMAD.WIDE.U32 R16, R29, 0x4, R22 ;  /* 0x000000041d107825 */ /* 0x000fc800078e0016 */
[----:B------:R-:W-:Y:S02]  /*05a0*/  @!P0 IMAD.X R21, RZ, RZ, R13, P3 ;  /* 0x000000ffff158224 */ /* 0x000fe400018e060d */
[----:B------:R-:W-:Y:S01]  /*05b0*/  @!P0 VIADD R13, R7, 0xfffffffb ;  /* 0xfffffffb070d8836 */ /* 0x000fe20000000000 */
[----:B------:R-:W2:Y:S01]  /*05c0*/  LDG.E.CONSTANT R17, desc[UR12][R16.64] ;  /* 0x0000000c10117981 */ /* 0x000ea2000c1e9900 */
[----:B------:R-:W-:Y:S01]  /*05d0*/  VIADD R29, R8, 0x20 ;  /* 0x00000020081d7836 */ /* 0x000fe20000000000 */
[----:B------:R-:W-:-:S03]  /*05e0*/  VOTE.ANY R9, PT, P1 ;  /* 0x0000000000097806 */ /* 0x000fc600008e0100 */
[----:B------:R-:W-:Y:S01]  /*05f0*/  IMAD.WIDE.U32 R28, R29, 0x4, R22 ;  /* 0x000000041d1c7825 */ /* 0x000fe200078e0016 */
[----:B------:R-:W-:-:S04]  /*0600*/  @!P0 SHF.R.U32.HI R9, RZ, R4, R9 ;  /* 0x00000004ff098219 */ /* 0x000fc80000011609 */
[----:B------:R0:W3:Y:S01]  /*0610*/  LDG.E.CONSTANT R16, desc[UR12][R28.64] ;  /* 0x0000000c1c107981 */ /* 0x0000e2000c1e9900 */
[----:B-1----:R-:W-:Y:S02]  /*0620*/  @!P0 IADD3 R12, P1, PT, R13, R10, RZ ;  /* 0x0000000a0d0c8210 */ /* 0x002fe40007f3e0ff */
[----:B------:R-:W-:-:S03]  /*0630*/  VOTE.ANY R10, PT, P2 ;  /* 0x00000000000a7806 */ /* 0x000fc600010e0100 */
[----:B------:R-:W-:Y:S01]  /*0640*/  @!P0 IMAD.X R13, RZ, RZ, R11, P1 ;  /* 0x000000ffff0d8224 */ /* 0x000fe200008e060b */
[----:B------:R-:W-:Y:S01]  /*0650*/  @!P0 SHF.R.U32.HI R11, RZ, R4, R10 ;  /* 0x00000004ff0b8219 */ /* 0x000fe2000001160a */
[C---:B------:R-:W-:Y:S01]  /*0660*/  VIADD R10, R8.reuse, 0x28 ;  /* 0x00000028080a7836 */ /* 0x040fe20000000000 */
[----:B------:R1:W-:Y:S04]  /*0670*/  @!P0 STG.E.U8 desc[UR12][R20.64], R9 ;  /* 0x0000000914008986 */ /* 0x0003e8000c10110c */
[----:B------:R4:W-:Y:S01]  /*0680*/  @!P0 STG.E.U8 desc[UR12][R12.64], R11 ;  /* 0x0000000b0c008986 */ /* 0x0009e2000c10110c */
[----:B-1----:R-:W-:Y:S02]  /*0690*/  VIADD R9, R8, 0x30 ;  /* 0x0000003008097836 */ /* 0x002fe40000000000 */
[----:B------:R-:W-:-:S04]  /*06a0*/  IMAD.WIDE.U32 R20, R10, 0x4, R22 ;  /* 0x000000040a147825 */ /* 0x000fc800078e0016 */
[----:B------:R-:W-:Y:S02]  /*06b0*/  VIADD R10, R8, 0x38 ;  /* 0x00000038080a7836 */ /* 0x000fe40000000000 */
[--C-:B0-----:R-:W-:Y:S01]  /*06c0*/  IMAD.WIDE.U32 R28, R9, 0x4, R22.reuse ;  /* 0x00000004091c7825 */ /* 0x101fe200078e0016 */
[----:B------:R-:W3:Y:S03]  /*06d0*/  LDG.E.CONSTANT R20, desc[UR12][R20.64] ;  /* 0x0000000c14147981 */ /* 0x000ee6000c1e9900 */
[----:B----4-:R-:W-:Y:S01]  /*06e0*/  IMAD.WIDE.U32 R12, R10, 0x4, R22 ;  /* 0x000000040a0c7825 */ /* 0x010fe200078e0016 */
[----:B------:R-:W4:Y:S01]  /*06f0*/  LDG.E.CONSTANT R9, desc[UR12][R28.64] ;  /* 0x0000000c1c097981 */ /* 0x000f22000c1e9900 */
[----:B------:R-:W0:Y:S03]  /*0700*/  @!P0 LDC.64 R10, c[0x0][0x398] ;  /* 0x0000e600ff0a8b82 */ /* 0x000e260000000a00 */
[----:B------:R1:W4:Y:S01]  /*0710*/  LDG.E.CONSTANT R21, desc[UR12][R12.64] ;  /* 0x0000000c0c157981 */ /* 0x000322000c1e9900 */
[----:B-----5:R-:W-:Y:S01]  /*0720*/  FSETP.NEU.AND P1, PT, R27, RZ, PT ;  /* 0x000000ff1b00720b */ /* 0x020fe20003f2d000 */
[----:B------:R-:W-:-:S03]  /*0730*/  @!P0 VIADD R27, R7, 0xfffffffc ;  /* 0xfffffffc071b8836 */ /* 0x000fc60000000000 */
[----:B-1----:R-:W1:Y:S02]  /*0740*/  @!P0 LDC.64 R12, c[0x0][0x398] ;  /* 0x0000e600ff0c8b82 */ /* 0x002e640000000a00 */
[----:B0-----:R-:W-:-:S05]  /*0750*/  @!P0 IADD3 R28, P2, PT, R27, R10, RZ ;  /* 0x0000000a1b1c8210 */ /* 0x001fca0007f5e0ff */
[----:B------:R-:W-:Y:S02]  /*0760*/  @!P0 IMAD.X R29, RZ, RZ, R11, P2 ;  /* 0x000000ffff1d8224 */ /* 0x000fe400010e060b */
[----:B------:R-:W0:Y:S01]  /*0770*/  @!P0 LDC.64 R10, c[0x0][0x398] ;  /* 0x0000e600ff0a8b82 */ /* 0x000e220000000a00 */
[----:B------:R-:W-:Y:S02]  /*0780*/  VOTE.ANY R27, PT, P1 ;  /* 0x00000000001b7806 */ /* 0x000fe400008e0100 */
[----:B------:R-:W-:Y:S02]  /*0790*/  FSETP.NEU.AND P1, PT, R26, RZ, PT ;  /* 0x000000ff1a00720b */ /* 0x000fe40003f2d000 */
[----:B------:R-:W-:Y:S01]  /*07a0*/  FSETP.NEU.AND P2, PT, R25, RZ, PT ;  /* 0x000000ff1900720b */ /* 0x000fe20003f4d000 */
[----:B------:R-:W-:Y:S01]  /*07b0*/  @!P0 VIADD R25, R7, 0xfffffffd ;  /* 0xfffffffd07198836 */ /* 0x000fe20000000000 */
[----:B------:R-:W-:-:S05]  /*07c0*/  @!P0 SHF.R.U32.HI R27, RZ, R4, R27 ;  /* 0x00000004ff1b8219 */ /* 0x000fca000001161b */
[----:B------:R5:W-:Y:S01]  /*07d0*/  @!P0 STG.E.U8 desc[UR12][R28.64], R27 ;  /* 0x0000001b1c008986 */ /* 0x000be2000c10110c */
[----:B0-----:R-:W-:-:S03]  /*07e0*/  @!P0 IADD3 R10, P3, PT, R25, R10, RZ ;  /* 0x0000000a190a8210 */ /* 0x001fc60007f7e0ff */
[----:B------:R-:W-:Y:S01]  /*07f0*/  VOTE.ANY R25, PT, P1 ;  /* 0x0000000000197806 */ /* 0x000fe200008e0100 */
[----:B-----5:R-:W-:Y:S02]  /*0800*/  @!P0 VIADD R27, R7, 0xfffffffe ;  /* 0xfffffffe071b8836 */ /* 0x020fe40000000000 */
[----:B------:R-:W-:Y:S01]  /*0810*/  @!P0 IMAD.X R11, RZ, RZ, R11, P3 ;  /* 0x000000ffff0b8224 */ /* 0x000fe200018e060b */
[----:B------:R-:W-:Y:S02]  /*0820*/  @!P0 SHF.R.U32.HI R25, RZ, R4, R25 ;  /* 0x00000004ff198219 */ /* 0x000fe40000011619 */
[----:B-1----:R-:W-:-:S03]  /*0830*/  @!P0 IADD3 R26, P1, PT, R27, R12, RZ ;  /* 0x0000000c1b1a8210 */ /* 0x002fc60007f3e0ff */
[----:B------:R0:W-:Y:S01]  /*0840*/  @!P0 STG.E.U8 desc[UR12][R10.64], R25 ;  /* 0x000000190a008986 */ /* 0x0001e2000c10110c */
[----:B------:R-:W-:Y:S01]  /*0850*/  VOTE.ANY R29, PT, P2 ;  /* 0x00000000001d7806 */ /* 0x000fe200010e0100 */
[----:B------:R-:W-:-:S03]  /*0860*/  @!P0 IMAD.X R27, RZ, RZ, R13, P1 ;  /* 0x000000ffff1b8224 */ /* 0x000fc600008e060d */
[----:B------:R-:W-:Y:S01]  /*0870*/  @!P0 SHF.R.U32.HI R13, RZ, R4, R29 ;  /* 0x00000004ff0d8219 */ /* 0x000fe2000001161d */
[----:B0-----:R-:W0:Y:S04]  /*0880*/  @!P0 LDC.64 R10, c[0x0][0x398] ;  /* 0x0000e600ff0a8b82 */ /* 0x001e280000000a00 */
[----:B------:R1:W-:Y:S01]  /*0890*/  @!P0 STG.E.U8 desc[UR12][R26.64], R13 ;  /* 0x0000000d1a008986 */ /* 0x0003e2000c10110c */
[----:B------:R-:W-:Y:S01]  /*08a0*/  @!P0 VIADD R29, R7, 0xffffffff ;  /* 0xffffffff071d8836 */ /* 0x000fe20000000000 */
[----:B------:R-:W-:Y:S02]  /*08b0*/  FSETP.NEU.AND P1, PT, R24, RZ, PT ;  /* 0x000000ff1800720b */ /* 0x000fe40003f2d000 */
[----:B-1----:R-:W1:Y:S01]  /*08c0*/  @!P0 LDC.64 R12, c[0x0][0x398] ;  /* 0x0000e600ff0c8b82 */ /* 0x002e620000000a00 */
[----:B------:R-:W-:-:S02]  /*08d0*/  FSETP.NEU.AND P2, PT, R15, RZ, PT ;  /* 0x000000ff0f00720b */ /* 0x000fc40003f4d000 */
[----:B0-----:R-:W-:-:S05]  /*08e0*/  @!P0 IADD3 R28, P3, PT, R29, R10, RZ ;  /* 0x0000000a1d1c8210 */ /* 0x001fca0007f7e0ff */
[----:B------:R-:W-:Y:S02]  /*08f0*/  @!P0 IMAD.X R29, RZ, RZ, R11, P3 ;  /* 0x000000ffff1d8224 */ /* 0x000fe400018e060b */
[----:B------:R-:W0:Y:S01]  /*0900*/  @!P0 LDC.64 R10, c[0x0][0x398] ;  /* 0x0000e600ff0a8b82 */ /* 0x000e220000000a00 */
[----:B------:R-:W-:-:S03]  /*0910*/  VOTE.ANY R15, PT, P1 ;  /* 0x00000000000f7806 */ /* 0x000fc600008e0100 */
[----:B------:R-:W-:Y:S02]  /*0920*/  VOTE.ANY R25, PT, P2 ;  /* 0x0000000000197806 */ /* 0x000fe400010e0100 */
[----:B-1----:R-:W-:Y:S02]  /*0930*/  @!P0 IADD3 R26, P1, PT, R7, R12, RZ ;  /* 0x0000000c071a8210 */ /* 0x002fe40007f3e0ff */
[----:B------:R-:W-:-:S03]  /*0940*/  @!P0 SHF.R.U32.HI R15, RZ, R4, R15 ;  /* 0x00000004ff0f8219 */ /* 0x000fc6000001160f */
[----:B------:R-:W-:Y:S01]  /*0950*/  @!P0 IMAD.X R27, RZ, RZ, R13, P1 ;  /* 0x000000ffff1b8224 */ /* 0x000fe200008e060d */
[----:B------:R-:W-:Y:S01]  /*0960*/  @!P0 SHF.R.U32.HI R13, RZ, R4, R25 ;  /* 0x00000004ff0d8219 */ /* 0x000fe20000011619 */
[----:B------:R1:W-:Y:S01]  /*0970*/  @!P0 STG.E.U8 desc[UR12][R28.64], R15 ;  /* 0x0000000f1c008986 */ /* 0x0003e2000c10110c */
[----:B------:R-:W-:Y:S01]  /*0980*/  @!P0 VIADD R25, R7, 0x1 ;  /* 0x0000000107198836 */ /* 0x000fe20000000000 */
[----:B------:R-:W-:Y:S02]  /*0990*/  FSETP.NEU.AND P1, PT, R14, RZ, PT ;  /* 0x000000ff0e00720b */ /* 0x000fe40003f2d000 */
[----:B------:R5:W-:Y:S02]  /*09a0*/  @!P0 STG.E.U8 desc[UR12][R26.64], R13 ;  /* 0x0000000d1a008986 */ /* 0x000be4000c10110c */
[----:B0-----:R-:W-:Y:S01]  /*09b0*/  @!P0 IADD3 R24, P3, PT, R25, R10, RZ ;  /* 0x0000000a19188210 */ /* 0x001fe20007f7e0ff */
[----:B-1----:R-:W0:Y:S08]  /*09c0*/  @!P0 LDC.64 R14, c[0x0][0x398] ;  /* 0x0000e600ff0e8b82 */ /* 0x002e300000000a00 */
[----:B-----5:R-:W1:Y:S01]  /*09d0*/  @!P0 LDC.64 R12, c[0x0][0x398] ;  /* 0x0000e600ff0c8b82 */ /* 0x020e620000000a00 */
[----:B------:R-:W-:Y:S01]  /*09e0*/  @!P0 IMAD.X R25, RZ, RZ, R11, P3 ;  /* 0x000000ffff198224 */ /* 0x000fe200018e060b */
[----:B------:R-:W-:-:S02]  /*09f0*/  VOTE.ANY R29, PT, P1 ;  /* 0x00000000001d7806 */ /* 0x000fc400008e0100 */
[----:B------:R-:W-:-:S04]  /*0a00*/  FSETP.NEU.AND P2, PT, R19, RZ, PT ;  /* 0x000000ff1300720b */ /* 0x000fc80003f4d000 */
[----:B------:R-:W5:Y:S01]  /*0a10*/  @!P0 LDC.64 R10, c[0x0][0x398] ;  /* 0x0000e600ff0a8b82 */ /* 0x000f620000000a00 */
[----:B------:R-:W-:Y:S02]  /*0a20*/  FSETP.NEU.AND P3, PT, R18, RZ, PT ;  /* 0x000000ff1200720b */ /* 0x000fe40003f6d000 */
[----:B------:R-:W-:Y:S01]  /*0a30*/  @!P0 SHF.R.U32.HI R19, RZ, R4, R29 ;  /* 0x00000004ff138219 */ /* 0x000fe2000001161d */
[C---:B------:R-:W-:Y:S02]  /*0a40*/  @!P0 VIADD R29, R7.reuse, 0x2 ;  /* 0x00000002071d8836 */ /* 0x040fe40000000000 */
[----:B------:R-:W-:Y:S02]  /*0a50*/  @!P0 VIADD R27, R7, 0x3 ;  /* 0x00000003071b8836 */ /* 0x000fe40000000000 */
[----:B------:R2:W-:Y:S03]  /*0a60*/  @!P0 STG.E.U8 desc[UR12][R24.64], R19 ;  /* 0x0000001318008986 */ /* 0x0005e6000c10110c */
[----:B0-----:R-:W-:-:S02]  /*0a70*/  @!P0 IADD3 R26, P5, PT, R27, R14, RZ ;  /* 0x0000000e1b1a8210 */ /* 0x001fc40007fbe0ff */
[----:B-1----:R-:W-:Y:S02]  /*0a80*/  @!P0 IADD3 R28, P4, PT, R29, R12, RZ ;  /* 0x0000000c1d1c8210 */ /* 0x002fe40007f9e0ff */
[----:B------:R-:W-:Y:S01]  /*0a90*/  VOTE.ANY R14, PT, P3 ;  /* 0x00000000000e7806 */ /* 0x000fe200018e0100 */
[----:B--2---:R-:W-:Y:S02]  /*0aa0*/  @!P0 VIADD R19, R7, 0x4 ;  /* 0x0000000407138836 */ /* 0x004fe40000000000 */
[----:B------:R-:W-:Y:S02]  /*0ab0*/  @!P0 IMAD.X R29, RZ, RZ, R13, P4 ;  /* 0x000000ffff1d8224 */ /* 0x000fe400020e060d */
[----:B------:R-:W0:Y:S01]  /*0ac0*/  @!P0 LDC.64 R12, c[0x0][0x398] ;  /* 0x0000e600ff0c8b82 */ /* 0x000e220000000a00 */
[----:B------:R-:W-:Y:S01]  /*0ad0*/  @!P0 IMAD.X R27, RZ, RZ, R15, P5 ;  /* 0x000000ffff1b8224 */ /* 0x000fe200028e060f */
[----:B------:R-:W-:-:S06]  /*0ae0*/  @!P0 SHF.R.U32.HI R25, RZ, R4, R14 ;  /* 0x00000004ff198219 */ /* 0x000fcc000001160e */
[----:B------:R-:W1:Y:S01]  /*0af0*/  @!P0 LDC.64 R14, c[0x0][0x398] ;  /* 0x0000e600ff0e8b82 */ /* 0x000e620000000a00 */
[----:B------:R-:W-:-:S04]  /*0b00*/  UIADD3 UR6, UPT, UPT, UR6, 0x10, URZ ;  /* 0x0000001006067890 */ /* 0x000fc8000fffe0ff */
[----:B------:R-:W-:Y:S01]  /*0b10*/  UISETP.NE.AND UP2, UPT, UR6, URZ, UPT ;  /* 0x000000ff0600728c */ /* 0x000fe2000bf45270 */
[----:B------:R-:W-:Y:S02]  /*0b20*/  FSETP.NEU.AND P1, PT, R17, RZ, PT ;  /* 0x000000ff1100720b */ /* 0x000fe40003f2d000 */
[----:B------:R-:W-:-:S04]  /*0b30*/  VOTE.ANY R17, PT, P2 ;  /* 0x0000000000117806 */ /* 0x000fc800010e0100 */
[----:B------:R-:W-:Y:S02]  /*0b40*/  @!P0 SHF.R.U32.HI R17, RZ, R4, R17 ;  /* 0x00000004ff118219 */ /* 0x000fe40000011611 */
[----:B-----5:R-:W-:Y:S02]  /*0b50*/  @!P0 IADD3 R10, P2, PT, R19, R10, RZ ;  /* 0x0000000a130a8210 */ /* 0x020fe40007f5e0ff */
[----:B---3--:R-:W-:Y:S01]  /*0b60*/  FSETP.NEU.AND P3, PT, R16, RZ, PT ;  /* 0x000000ff1000720b */ /* 0x008fe20003f6d000 */
[----:B------:R2:W-:Y:S01]  /*0b70*/  @!P0 STG.E.U8 desc[UR12][R28.64], R17 ;  /* 0x000000111c008986 */ /* 0x0005e2000c10110c */
[----:B------:R-:W3:Y:S01]  /*0b80*/  @!P0 LDC.64 R18, c[0x0][0x398] ;  /* 0x0000e600ff128b82 */ /* 0x000ee20000000a00 */
[----:B------:R-:W-:-:S07]  /*0b90*/  VOTE.ANY R24, PT, P1 ;  /* 0x0000000000187806 */ /* 0x000fce00008e0100 */
[----:B--2---:R-:W2:Y:S01]  /*0ba0*/  @!P0 LDC.64 R16, c[0x0][0x398] ;  /* 0x0000e600ff108b82 */ /* 0x004ea20000000a00 */
[----:B------:R-:W-:Y:S01]  /*0bb0*/  @!P0 IMAD.X R11, RZ, RZ, R11, P2 ;  /* 0x000000ffff0b8224 */ /* 0x000fe200010e060b */
[----:B------:R-:W-:Y:S01]  /*0bc0*/  @!P0 SHF.R.U32.HI R24, RZ, R4, R24 ;  /* 0x00000004ff188219 */ /* 0x000fe20000011618 */
[----:B------:R-:W-:Y:S01]  /*0bd0*/  @!P0 VIADD R29, R7, 0x5 ;  /* 0x00000005071d8836 */ /* 0x000fe20000000000 */
[----:B------:R5:W-:Y:S04]  /*0be0*/  @!P0 STG.E.U8 desc[UR12][R26.64], R25 ;  /* 0x000000191a008986 */ /* 0x000be8000c10110c */
[----:B------:R1:W-:Y:S01]  /*0bf0*/  @!P0 STG.E.U8 desc[UR12][R10.64], R24 ;  /* 0x000000180a008986 */ /* 0x0003e2000c10110c */
[----:B0-----:R-:W-:Y:S02]  /*0c00*/  @!P0 IADD3 R12, P4, PT, R29, R12, RZ ;  /* 0x0000000c1d0c8210 */ /* 0x001fe40007f9e0ff */
[----:B------:R-:W-:-:S02]  /*0c10*/  FSETP.NEU.AND P2, PT, R20, RZ, PT ;  /* 0x000000ff1400720b */ /* 0x000fc40003f4d000 */
[----:B----4-:R-:W-:Y:S02]  /*0c20*/  FSETP.NEU.AND P1, PT, R9, RZ, PT ;  /* 0x000000ff0900720b */ /* 0x010fe40003f2d000 */
[----:B------:R-:W-:Y:S02]  /*0c30*/  VOTE.ANY R9, PT, P3 ;  /* 0x0000000000097806 */ /* 0x000fe400018e0100 */
[----:B------:R-:W-:Y:S01]  /*0c40*/  FSETP.NEU.AND P3, PT, R21, RZ, PT ;  /* 0x000000ff1500720b */ /* 0x000fe20003f6d000 */
[C---:B-----5:R-:W-:Y:S02]  /*0c50*/  @!P0 VIADD R25, R7.reuse, 0x6 ;  /* 0x0000000607198836 */ /* 0x060fe40000000000 */
[C---:B-1----:R-:W-:Y:S02]  /*0c60*/  @!P0 VIADD R11, R7.reuse, 0x8 ;  /* 0x00000008070b8836 */ /* 0x042fe40000000000 */
[----:B------:R-:W-:Y:S02]  /*0c70*/  @!P0 VIADD R21, R7, 0x7 ;  /* 0x0000000707158836 */ /* 0x000fe40000000000 */
[----:B------:R-:W-:Y:S01]  /*0c80*/  @!P0 IMAD.X R13, RZ, RZ, R13, P4 ;  /* 0x000000ffff0d8224 */ /* 0x000fe200020e060d */
[----:B------:R-:W-:-:S02]  /*0c90*/  @!P0 IADD3 R14, P4, PT, R25, R14, RZ ;  /* 0x0000000e190e8210 */ /* 0x000fc40007f9e0ff */
[----:B---3--:R-:W-:Y:S02]  /*0ca0*/  @!P0 IADD3 R18, P6, PT, R11, R18, RZ ;  /* 0x000000120b128210 */ /* 0x008fe40007fde0ff */
[----:B------:R-:W-:Y:S02]  /*0cb0*/  @!P0 SHF.R.U32.HI R9, RZ, R4, R9 ;  /* 0x00000004ff098219 */ /* 0x000fe40000011609 */
[----:B--2---:R-:W-:Y:S02]  /*0cc0*/  @!P0 IADD3 R16, P5, PT, R21, R16, RZ ;  /* 0x0000001015108210 */ /* 0x004fe40007fbe0ff */
[----:B------:R-:W-:Y:S02]  /*0cd0*/  VOTE.ANY R11, PT, P2 ;  /* 0x00000000000b7806 */ /* 0x000fe400010e0100 */
[----:B------:R-:W-:Y:S02]  /*0ce0*/  VOTE.ANY R21, PT, P1 ;  /* 0x0000000000157806 */ /* 0x000fe400008e0100 */
[----:B------:R-:W-:Y:S01]  /*0cf0*/  VOTE.ANY R25, PT, P3 ;  /* 0x0000000000197806 */ /* 0x000fe200018e0100 */
[----:B------:R-:W-:Y:S01]  /*0d00*/  @!P0 IMAD.X R15, RZ, RZ, R15, P4 ;  /* 0x000000ffff0f8224 */ /* 0x000fe200020e060f */
[-C--:B------:R-:W-:Y:S01]  /*0d10*/  @!P0 SHF.R.U32.HI R11, RZ, R4.reuse, R11 ;  /* 0x00000004ff0b8219 */ /* 0x080fe2000001160b */
[----:B------:R0:W-:Y:S01]  /*0d20*/  @!P0 STG.E.U8 desc[UR12][R12.64], R9 ;  /* 0x000000090c008986 */ /* 0x0001e2000c10110c */
[----:B------:R-:W-:Y:S01]  /*0d30*/  @!P0 IMAD.X R17, RZ, RZ, R17, P5 ;  /* 0x000000ffff118224 */ /* 0x000fe200028e0611 */
[-C--:B------:R-:W-:Y:S01]  /*0d40*/  @!P0 SHF.R.U32.HI R21, RZ, R4.reuse, R21 ;  /* 0x00000004ff158219 */ /* 0x080fe20000011615 */
[----:B------:R-:W-:Y:S01]  /*0d50*/  @!P0 IMAD.X R19, RZ, RZ, R19, P6 ;  /* 0x000000ffff138224 */ /* 0x000fe200030e0613 */
[----:B------:R1:W-:Y:S04]  /*0d60*/  @!P0 STG.E.U8 desc[UR12][R14.64], R11 ;  /* 0x0000000b0e008986 */ /* 0x0003e8000c10110c */
[----:B------:R1:W-:Y:S01]  /*0d70*/  @!P0 STG.E.U8 desc[UR12][R16.64], R21 ;  /* 0x0000001510008986 */ /* 0x0003e2000c10110c */
[----:B0-----:R-:W-:-:S05]  /*0d80*/  @!P0 SHF.R.U32.HI R9, RZ, R4, R25 ;  /* 0x00000004ff098219 */ /* 0x001fca0000011619 */
[----:B------:R1:W-:Y:S01]  /*0d90*/  @!P0 STG.E.U8 desc[UR12][R18.64], R9 ;  /* 0x0000000912008986 */ /* 0x0003e2000c10110c */
[----:B------:R-:W-:Y:S02]  /*0da0*/  VIADD R8, R8, 0x80 ;  /* 0x0000008008087836 */ /* 0x000fe40000000000 */
[----:B------:R-:W-:Y:S01]  /*0db0*/  VIADD R7, R7, 0x10 ;  /* 0x0000001007077836 */ /* 0x000fe20000000000 */
[----:B------:R-:W-:Y:S06]  /*0dc0*/  BRA.U UP2, `(.L_x_2) ;  /* 0xfffffff502347547 */ /* 0x000fec000b83ffff */
[----:B------:R-:W-:-:S07]  /*0dd0*/  IMAD.U32 R7, RZ, RZ, UR9 ;  /* 0x00000009ff077e24 */ /* 0x000fce000f8e00ff */
.L_x_1:
[----:B------:R-:W-:-:S09]  /*0de0*/  UISETP.NE.AND UP2, UPT, UR7, URZ, UPT ;  /* 0x000000ff0700728c */ /* 0x000fd2000bf45270 */
[----:B------:R-:W-:Y:S05]  /*0df0*/  BRA.U !UP2, `(.L_x_0) ;  /* 0x0000000d0a147547 */ /* 0x000fea000b800000 */
[----:B------:R-:W0:Y:S01]  /*0e00*/  LDCU UR6, c[0x0][0x388] ;  /* 0x00007100ff0677ac */ /* 0x000e220008000800 */
[----:B-1----:R-:W1:Y:S01]  /*0e10*/  LDC.64 R8, c[0x0][0x390] ;  /* 0x0000e400ff087b82 */ /* 0x002e620000000a00 */
[----:B0-----:R-:W-:-:S04]  /*0e20*/  IMAD R10, R5, UR6, R2 ;  /* 0x00000006050a7c24 */ /* 0x001fc8000f8e0202 */
[----:B------:R-:W-:-:S04]  /*0e30*/  IMAD R5, R7, 0x8, R10 ;  /* 0x0000000807057824 */ /* 0x000fc800078e020a */
[----:B-1----:R-:W-:-:S06]  /*0e40*/  IMAD.WIDE.U32 R10, R5, 0x4, R8 ;  /* 0x00000004050a7825 */ /* 0x002fcc00078e0008 */
[----:B------:R-:W2:Y:S01]  /*0e50*/  LDG.E.CONSTANT R10, desc[UR12][R10.64] ;  /* 0x0000000c0a0a7981 */ /* 0x000ea2000c1e9900 */
[----:B------:R-:W-:Y:S01]  /*0e60*/  ISETP.NE.AND P0, PT, R2, RZ, PT ;  /* 0x000000ff0200720c */ /* 0x000fe20003f05270 */
[----:B------:R-:W-:-:S12]  /*0e70*/  UISETP.NE.AND UP2, UPT, UR7, 0x1, UPT ;  /* 0x000000010700788c */ /* 0x000fd8000bf45270 */
[----:B------:R-:W0:Y:S01]  /*0e80*/  @!P0 LDC.64 R16, c[0x0][0x398] ;  /* 0x0000e600ff108b82 */ /* 0x000e220000000a00 */
[----:B------:R-:W-:-:S05]  /*0e90*/  @!P0 IMAD.IADD R13, R6, 0x1, R7 ;  /* 0x00000001060d8824 */ /* 0x000fca00078e0207 */
[----:B0-----:R-:W-:-:S05]  /*0ea0*/  @!P0 IADD3 R12, P2, PT, R13, R16, RZ ;  /* 0x000000100d0c8210 */ /* 0x001fca0007f5e0ff */
[----:B------:R-:W-:Y:S01]  /*0eb0*/  @!P0 IMAD.X R13, RZ, RZ, R17, P2 ;  /* 0x000000ffff0d8224 */ /* 0x000fe200010e0611 */
[----:B--2---:R-:W-:-:S13]  /*0ec0*/  FSETP.NEU.AND P1, PT, R10, RZ, PT ;  /* 0x000000ff0a00720b */ /* 0x004fda0003f2d000 */
[----:B------:R-:W-:-:S04]  /*0ed0*/  VOTE.ANY R15, PT, P1 ;  /* 0x00000000000f7806 */ /* 0x000fc800008e0100 */
[----:B------:R-:W-:-:S05]  /*0ee0*/  @!P0 SHF.R.U32.HI R15, RZ, R4, R15 ;  /* 0x00000004ff0f8219 */ /* 0x000fca000001160f */
[----:B------:R0:W-:Y:S01]  /*0ef0*/  @!P0 STG.E.U8 desc[UR12][R12.64], R15 ;  /* 0x0000000f0c008986 */ /* 0x0001e2000c10110c */
[----:B------:R-:W-:Y:S05]  /*0f00*/  BRA.U !UP2, `(.L_x_0) ;  /* 0x000000090ad07547 */ /* 0x000fea000b800000 */
[----:B------:R-:W-:Y:S01]  /*0f10*/  VIADD R11, R5, 0x8 ;  /* 0x00000008050b7836 */ /* 0x000fe20000000000 */
[----:B------:R-:W1:Y:S03]  /*0f20*/  @!P0 LDC.64 R16, c[0x0][0x398] ;  /* 0x0000e600ff108b82 */ /* 0x000e660000000a00 */
[----:B------:R-:W-:-:S06]  /*0f30*/  IMAD.WIDE.U32 R10, R11, 0x4, R8 ;  /* 0x000000040b0a7825 */ /* 0x000fcc00078e0008 */
[----:B------:R-:W2:Y:S01]  /*0f40*/  LDG.E.CONSTANT R10, desc[UR12][R10.64] ;  /* 0x0000000c0a0a7981 */ /* 0x000ea2000c1e9900 */
[----:B0-----:R-:W-:Y:S01]  /*0f50*/  @!P0 IADD3 R13, PT, PT, R7, 0x1, R6 ;  /* 0x00000001070d8810 */ /* 0x001fe20007ffe006 */
[----:B------:R-:W-:-:S03]  /*0f60*/  UISETP.NE.AND UP2, UPT, UR7, 0x2, UPT ;  /* 0x000000020700788c */ /* 0x000fc6000bf45270 */
[----:B-1----:R-:W-:-:S05]  /*0f70*/  @!P0 IADD3 R12, P2, PT, R13, R16, RZ ;  /* 0x000000100d0c8210 */ /* 0x002fca0007f5e0ff */
[----:B------:R-:W-:Y:S01]  /*0f80*/  @!P0 IMAD.X R13, RZ, RZ, R17, P2 ;  /* 0x000000ffff0d8224 */ /* 0x000fe200010e0611 */
[----:B--2---:R-:W-:-:S13]  /*0f90*/  FSETP.NEU.AND P1, PT, R10, RZ, PT ;  /* 0x000000ff0a00720b */ /* 0x004fda0003f2d000 */
[----:B------:R-:W-:-:S04]  /*0fa0*/  VOTE.ANY R15, PT, P1 ;  /* 0x00000000000f7806 */ /* 0x000fc800008e0100 */
[----:B------:R-:W-:-:S05]  /*0fb0*/  @!P0 SHF.R.U32.HI R15, RZ, R4, R15 ;  /* 0x00000004ff0f8219 */ /* 0x000fca000001160f */
[----:B------:R2:W-:Y:S01]  /*0fc0*/  @!P0 STG.E.U8 desc[UR12][R12.64], R15 ;  /* 0x0000000f0c008986 */ /* 0x0005e2000c10110c */
[----:B------:R-:W-:Y:S05]  /*0fd0*/  BRA.U !UP2, `(.L_x_0) ;  /* 0x000000090a9c7547 */ /* 0x000fea000b800000 */
[----:B------:R-:W-:Y:S01]  /*0fe0*/  VIADD R11, R5, 0x10 ;  /* 0x00000010050b7836 */ /* 0x000fe20000000000 */
[----:B------:R-:W0:Y:S03]  /*0ff0*/  @!P0 LDC.64 R16, c[0x0][0x398] ;  /* 0x0000e600ff108b82 */ /* 0x000e260000000a00 */
[----:B------:R-:W-:-:S06]  /*1000*/  IMAD.WIDE.U32 R10, R11, 0x4, R8 ;  /* 0x000000040b0a7825 */ /* 0x000fcc00078e0008 */
[----:B------:R-:W3:Y:S01]  /*1010*/  LDG.E.CONSTANT R10, desc[UR12][R10.64] ;  /* 0x0000000c0a0a7981 */ /* 0x000ee2000c1e9900 */
[----:B--2---:R-:W-:Y:S01]  /*1020*/  @!P0 IADD3 R13, PT, PT, R7, 0x2, R6 ;  /* 0x00000002070d8810 */ /* 0x004fe20007ffe006 */
[----:B------:R-:W-:-:S03]  /*1030*/  UISETP.NE.AND UP2, UPT, UR7, 0x3, UPT ;  /* 0x000000030700788c */ /* 0x000fc6000bf45270 */
[----:B0-----:R-:W-:-:S05]  /*1040*/  @!P0 IADD3 R12, P2, PT, R13, R16, RZ ;  /* 0x000000100d0c8210 */ /* 0x001fca0007f5e0ff */
[----:B------:R-:W-:Y:S01]  /*1050*/  @!P0 IMAD.X R13, RZ, RZ, R17, P2 ;  /* 0x000000ffff0d8224 */ /* 0x000fe200010e0611 */
[----:B---3--:R-:W-:-:S13]  /*1060*/  FSETP.NEU.AND P1, PT, R10, RZ, PT ;  /* 0x000000ff0a00720b */ /* 0x008fda0003f2d000 */
[----:B------:R-:W-:-:S04]  /*1070*/  VOTE.ANY R15, PT, P1 ;  /* 0x00000000000f7806 */ /* 0x000fc800008e0100 */
[----:B------:R-:W-:-:S05]  /*1080*/  @!P0 SHF.R.U32.HI R15, RZ, R4, R15 ;  /* 0x00000004ff0f8219 */ /* 0x000fca000001160f */
[----:B------:R3:W-:Y:S01]  /*1090*/  @!P0 STG.E.U8 desc[UR12][R12.64], R15 ;  /* 0x0000000f0c008986 */ /* 0x0007e2000c10110c */
[----:B------:R-:W-:Y:S05]  /*10a0*/  BRA.U !UP2, `(.L_x_0) ;  /* 0x000000090a687547 */ /* 0x000fea000b800000 */
[----:B------:R-:W-:Y:S01]  /*10b0*/  VIADD R11, R5, 0x18 ;  /* 0x00000018050b7836 */ /* 0x000fe20000000000 */
[----:B------:R-:W0:Y:S03]  /*10c0*/  @!P0 LDC.64 R16, c[0x0][0x398] ;  /* 0x0000e600ff108b82 */ /* 0x000e260000000a00 */
[----:B------:R-:W-:-:S06]  /*10d0*/  IMAD.WIDE.U32 R10, R11, 0x4, R8 ;  /* 0x000000040b0a7825 */ /* 0x000fcc00078e0008 */
[----:B------:R-:W2:Y:S01]  /*10e0*/  LDG.E.CONSTANT R10, desc[UR12][R10.64] ;  /* 0x0000000c0a0a7981 */ /* 0x000ea2000c1e9900 */
[----:B---3--:R-:W-:Y:S01]  /*10f0*/  @!P0 IADD3 R13, PT, PT, R7, 0x3, R6 ;  /* 0x00000003070d8810 */ /* 0x008fe20007ffe006 */
[----:B------:R-:W-:-:S03]  /*1100*/  UISETP.NE.AND UP2, UPT, UR7, 0x4, UPT ;  /* 0x000000040700788c */ /* 0x000fc6000bf45270 */
        /* <DEDUP_REMOVED lines=11> */
[----:B----4-:R-:W-:Y:S01]  /*11c0*/  @!P0 IADD3 R13, PT, PT, R7, 0x4, R6 ;  /* 0x00000004070d8810 */ /* 0x010fe20007ffe006 */
        /* <DEDUP_REMOVED lines=129> */
[----:B------:R-:W-:-:S04]  /*19e0*/  @!P0 IADD3 R7, PT, PT, R7, 0xe, R6 ;  /* 0x0000000e07078810 */ /* 0x000fc80007ffe006 */
[----:B-1----:R-:W-:-:S05]  /*19f0*/  @!P0 IADD3 R6, P2, PT, R7, R10, RZ ;  /* 0x0000000a07068210 */ /* 0x002fca0007f5e0ff */
[----:B------:R-:W-:Y:S01]  /*1a00*/  @!P0 IMAD.X R7, RZ, RZ, R11, P2 ;  /* 0x000000ffff078224 */ /* 0x000fe200010e060b */
[----:B--2---:R-:W-:-:S13]  /*1a10*/  FSETP.NEU.AND P1, PT, R8, RZ, PT ;  /* 0x000000ff0800720b */ /* 0x004fda0003f2d000 */
[----:B------:R-:W-:-:S04]  /*1a20*/  VOTE.ANY R5, PT, P1 ;  /* 0x0000000000057806 */ /* 0x000fc800008e0100 */
[----:B------:R-:W-:-:S05]  /*1a30*/  @!P0 SHF.R.U32.HI R5, RZ, R4, R5 ;  /* 0x00000004ff058219 */ /* 0x000fca0000011605 */
[----:B------:R1:W-:Y:S02]  /*1a40*/  @!P0 STG.E.U8 desc[UR12][R6.64], R5 ;  /* 0x0000000506008986 */ /* 0x0003e4000c10110c */
.L_x_0:
[----:B------:R-:W-:Y:S05]  /*1a50*/  BRA.U !UP1, `(.L_x_3) ;  /* 0xffffffe509cc7547 */ /* 0x000fea000b83ffff */
[----:B------:R-:W-:Y:S05]  /*1a60*/  EXIT ;  /* 0x000000000000794d */ /* 0x000fea0003800000 */
.L_x_4:
[----:B------:R-:W-:-:S00]  /*1a70*/  BRA `(.L_x_4) ;  /* 0xfffffffc00fc7947 */ /* 0x000fc0000383ffff */
[----:B------:R-:W-:-:S00]  /*1a80*/  NOP ;  /* 0x0000000000007918 */ /* 0x000fc00000000000 */
[----:B------:R-:W-:-:S00]  /*1a90*/  NOP ;  /* 0x0000000000007918 */ /* 0x000fc00000000000 */
[----:B------:R-:W-:-:S00]  /*1aa0*/  NOP ;  /* 0x0000000000007918 */ /* 0x000fc00000000000 */
[----:B------:R-:W-:-:S00]  /*1ab0*/  NOP ;  /* 0x0000000000007918 */ /* 0x000fc00000000000 */
[----:B------:R-:W-:-:S00]  /*1ac0*/  NOP ;  /* 0x0000000000007918 */ /* 0x000fc00000000000 */
[----:B------:R-:W-:-:S00]  /*1ad0*/  NOP ;  /* 0x0000000000007918 */ /* 0x000fc00000000000 */
[----:B------:R-:W-:-:S00]  /*1ae0*/  NOP ;  /* 0x0000000000007918 */ /* 0x000fc00000000000 */
[----:B------:R-:W-:-:S00]  /*1af0*/  NOP ;  /* 0x0000000000007918 */ /* 0x000fc00000000000 */
.L_x_5:


//--------------------- .nv.shared.reserved.0     --------------------------
	.section	.nv.shared.reserved.0,"aw",@nobits
	.weak		__nv_reservedSMEM_offset_0_alias
	.size		__nv_reservedSMEM_offset_0_alias, 0, 64
	.other		__nv_reservedSMEM_offset_0_alias,@"STO_CUDA_RESERVED_SHARED STV_DEFAULT"
__nv_reservedSMEM_offset_0_alias:
	.zero		0
	.zero		64


//--------------------- .nv.constant0._Z21preprocess_A_rowlevelILi8ELi256EEviiiPfPh --------------------------
	.section	.nv.constant0._Z21preprocess_A_rowlevelILi8ELi256EEviiiPfPh,"a",@progbits
	.sectionflags	@""
	.align	4
.nv.constant0._Z21preprocess_A_rowlevelILi8ELi256EEviiiPfPh:
	.zero		928


//--------------------- SYMBOLS --------------------------

	.type		.nv.reservedSmem.offset0,@object
	.size		.nv.reservedSmem.offset0,0x4
